	.target	sm_100a

	.elftype	@"ET_EXEC"


//--------------------- .note.nv.tkinfo           --------------------------
	.section	.note.nv.tkinfo,"",@"SHT_NOTE"
	.sectionflags	@"SHF_NOTE_NV_TKINFO"
	.tkinfo
        /*0018*/ 	.word	0x00000002
        /*0030*/ 	.string	""
        /*0030*/ 	.string	"ptxas"
        /*0030*/ 	.string	"Cuda compilation tools, release 13.0, V13.0.88"
        /*0030*/ 	.string	"Build cuda_13.0.r13.0/compiler.36424714_0"
        /*0030*/ 	.string	"-arch sm_100a -m 64 "



//--------------------- .note.nv.cuinfo           --------------------------
	.section	.note.nv.cuinfo,"",@"SHT_NOTE"
	.sectionflags	@"SHF_NOTE_NV_CUINFO"
        /*0018*/ 	.short	0x0002
        /*001a*/ 	.short	0x0064
        /*001c*/ 	.short	0x0082
	.zero		2


//--------------------- .nv.info                  --------------------------
	.section	.nv.info,"",@"SHT_CUDA_INFO"
	.align	4


	//----- nvinfo : EIATTR_REGCOUNT
	.align		4
        /*0000*/ 	.byte	0x04, 0x2f
        /*0002*/ 	.short	(.L_19 - .L_18)
	.align		4
.L_18:
        /*0004*/ 	.word	index@(_ZN7cutlass13device_kernelINS_4conv6kernel13ConvUniversalINS1_16ConvProblemShapeILNS1_8OperatorE2ELi3EEENS1_10collective14CollectiveConvINS1_47MainloopSm100TmaUmmaWarpSpecializedImplicitGemmILS5_2ELi6ELi3ELi1ELi2EN4cute5tupleIJNSA_1CILi2EEENSC_ILi1EEESE_EEEEENSB_IJNSC_ILi64EEENSB_IJSH_EEESI_EEENS_10tfloat32_tESK_NSA_8TiledMMAINSA_8MMA_AtomIJNSA_17SM100_MMA_TF32_SSISK_SK_fLi64ELi64ELNSA_4UMMA5MajorE1ELSP_1ELNSO_7ScaleInE0ELSQ_0EEEEEENSA_6LayoutINSB_IJSE_SE_SE_EEENSB_IJNSC_ILi0EEESV_SV_EEEEENSB_IJNSA_10UnderscoreESY_SY_EEEEENS7_6detail27Sm100ImplicitGemmTileTraitsINSA_13SM90_TMA_LOADENSA_14ComposedLayoutINSA_7SwizzleILi2ELi5ELi2EEENSA_18smem_ptr_flag_bitsILi32EEENST_INSB_IJNSC_ILi32EEENSC_ILi4EEEEEENSB_IJSE_S19_EEEEEEEvEENS12_INSA_30SM90_TMA_LOAD_IM2COL_MULTICASTES1E_vEEEENS_8epilogue10collective18CollectiveEpilogueINS1J_23Sm100TmaWarpSpecializedILi3ELi2ELi16ELb1ELb0EEEJSJ_NSB_IJNST_ISH_SE_EENST_IS19_SE_EEEEESK_NSB_IJlNSB_IJSE_lllEEESV_EEESK_S1S_NS1J_6fusion15FusionCallbacksIS1N_NS1T_17LinearCombinationISK_fSK_fLNS_15FloatRoundStyleE2EEESJ_S1Q_JEEENSA_5SM1004TMEM4LOAD26SM100_TMEM_LOAD_16dp128b8xES13_NS14_INS15_ILi3ELi4ELi3EEES18_NST_INSB_IJNSC_ILi8EEES19_EEENSB_IJS19_SE_EEEEEEENSA_17SM75_U32x4_LDSM_NENSA_14SM90_TMA_STOREES28_NSA_17SM90_U32x4_STSM_NENSA_39AutoVectorizingCopyWithAssumedAlignmentILi128EEEEEEvvEEEEvNT_6ParamsE)
        /*0008*/ 	.word	0x00000060


	//----- nvinfo : EIATTR_FRAME_SIZE
	.align		4
.L_19:
        /*000c*/ 	.byte	0x04, 0x11
        /*000e*/ 	.short	(.L_21 - .L_20)
	.align		4
.L_20:
        /*0010*/ 	.word	index@($__internal_2_$__cuda_sm10x_tcgen05_guardrail_trap_unallocated_columns_being_dealloced)
        /*0014*/ 	.word	0x00000008


	//----- nvinfo : EIATTR_FRAME_SIZE
	.align		4
.L_21:
        /*0018*/ 	.byte	0x04, 0x11
        /*001a*/ 	.short	(.L_23 - .L_22)
	.align		4
.L_22:
        /*001c*/ 	.word	index@($__internal_1_$__cuda_sm10x_tcgen05_guardrail_trap_phase_invalid_during_alloc)
        /*0020*/ 	.word	0x00000008


	//----- nvinfo : EIATTR_FRAME_SIZE
	.align		4
.L_23:
        /*0024*/ 	.byte	0x04, 0x11
        /*0026*/ 	.short	(.L_25 - .L_24)
	.align		4
.L_24:
        /*0028*/ 	.word	index@($__internal_0_$__cuda_sm10x_tcgen05_guardrail_trap_col_being_dealloced_not_returned_by_alloc)
        /*002c*/ 	.word	0x00000008


	//----- nvinfo : EIATTR_FRAME_SIZE
	.align		4
.L_25:
        /*0030*/ 	.byte	0x04, 0x11
        /*0032*/ 	.short	(.L_27 - .L_26)
	.align		4
.L_26:
        /*0034*/ 	.word	index@(_ZN7cutlass13device_kernelINS_4conv6kernel13ConvUniversalINS1_16ConvProblemShapeILNS1_8OperatorE2ELi3EEENS1_10collective14CollectiveConvINS1_47MainloopSm100TmaUmmaWarpSpecializedImplicitGemmILS5_2ELi6ELi3ELi1ELi2EN4cute5tupleIJNSA_1CILi2EEENSC_ILi1EEESE_EEEEENSB_IJNSC_ILi64EEENSB_IJSH_EEESI_EEENS_10tfloat32_tESK_NSA_8TiledMMAINSA_8MMA_AtomIJNSA_17SM100_MMA_TF32_SSISK_SK_fLi64ELi64ELNSA_4UMMA5MajorE1ELSP_1ELNSO_7ScaleInE0ELSQ_0EEEEEENSA_6LayoutINSB_IJSE_SE_SE_EEENSB_IJNSC_ILi0EEESV_SV_EEEEENSB_IJNSA_10UnderscoreESY_SY_EEEEENS7_6detail27Sm100ImplicitGemmTileTraitsINSA_13SM90_TMA_LOADENSA_14ComposedLayoutINSA_7SwizzleILi2ELi5ELi2EEENSA_18smem_ptr_flag_bitsILi32EEENST_INSB_IJNSC_ILi32EEENSC_ILi4EEEEEENSB_IJSE_S19_EEEEEEEvEENS12_INSA_30SM90_TMA_LOAD_IM2COL_MULTICASTES1E_vEEEENS_8epilogue10collective18CollectiveEpilogueINS1J_23Sm100TmaWarpSpecializedILi3ELi2ELi16ELb1ELb0EEEJSJ_NSB_IJNST_ISH_SE_EENST_IS19_SE_EEEEESK_NSB_IJlNSB_IJSE_lllEEESV_EEESK_S1S_NS1J_6fusion15FusionCallbacksIS1N_NS1T_17LinearCombinationISK_fSK_fLNS_15FloatRoundStyleE2EEESJ_S1Q_JEEENSA_5SM1004TMEM4LOAD26SM100_TMEM_LOAD_16dp128b8xES13_NS14_INS15_ILi3ELi4ELi3EEES18_NST_INSB_IJNSC_ILi8EEES19_EEENSB_IJS19_SE_EEEEEEENSA_17SM75_U32x4_LDSM_NENSA_14SM90_TMA_STOREES28_NSA_17SM90_U32x4_STSM_NENSA_39AutoVectorizingCopyWithAssumedAlignmentILi128EEEEEEvvEEEEvNT_6ParamsE)
        /*0038*/ 	.word	0x00000008


	//----- nvinfo : EIATTR_MIN_STACK_SIZE
	.align		4
.L_27:
        /*003c*/ 	.byte	0x04, 0x12
        /*003e*/ 	.short	(.L_29 - .L_28)
	.align		4
.L_28:
        /*0040*/ 	.word	index@(_ZN7cutlass13device_kernelINS_4conv6kernel13ConvUniversalINS1_16ConvProblemShapeILNS1_8OperatorE2ELi3EEENS1_10collective14CollectiveConvINS1_47MainloopSm100TmaUmmaWarpSpecializedImplicitGemmILS5_2ELi6ELi3ELi1ELi2EN4cute5tupleIJNSA_1CILi2EEENSC_ILi1EEESE_EEEEENSB_IJNSC_ILi64EEENSB_IJSH_EEESI_EEENS_10tfloat32_tESK_NSA_8TiledMMAINSA_8MMA_AtomIJNSA_17SM100_MMA_TF32_SSISK_SK_fLi64ELi64ELNSA_4UMMA5MajorE1ELSP_1ELNSO_7ScaleInE0ELSQ_0EEEEEENSA_6LayoutINSB_IJSE_SE_SE_EEENSB_IJNSC_ILi0EEESV_SV_EEEEENSB_IJNSA_10UnderscoreESY_SY_EEEEENS7_6detail27Sm100ImplicitGemmTileTraitsINSA_13SM90_TMA_LOADENSA_14ComposedLayoutINSA_7SwizzleILi2ELi5ELi2EEENSA_18smem_ptr_flag_bitsILi32EEENST_INSB_IJNSC_ILi32EEENSC_ILi4EEEEEENSB_IJSE_S19_EEEEEEEvEENS12_INSA_30SM90_TMA_LOAD_IM2COL_MULTICASTES1E_vEEEENS_8epilogue10collective18CollectiveEpilogueINS1J_23Sm100TmaWarpSpecializedILi3ELi2ELi16ELb1ELb0EEEJSJ_NSB_IJNST_ISH_SE_EENST_IS19_SE_EEEEESK_NSB_IJlNSB_IJSE_lllEEESV_EEESK_S1S_NS1J_6fusion15FusionCallbacksIS1N_NS1T_17LinearCombinationISK_fSK_fLNS_15FloatRoundStyleE2EEESJ_S1Q_JEEENSA_5SM1004TMEM4LOAD26SM100_TMEM_LOAD_16dp128b8xES13_NS14_INS15_ILi3ELi4ELi3EEES18_NST_INSB_IJNSC_ILi8EEES19_EEENSB_IJS19_SE_EEEEEEENSA_17SM75_U32x4_LDSM_NENSA_14SM90_TMA_STOREES28_NSA_17SM90_U32x4_STSM_NENSA_39AutoVectorizingCopyWithAssumedAlignmentILi128EEEEEEvvEEEEvNT_6ParamsE)
        /*0044*/ 	.word	0x00000008
.L_29:


//--------------------- .nv.compat                --------------------------
	.section	.nv.compat,"",@"SHT_CUDA_COMPAT_INFO"
	.align	4
        /*0000*/ 	.byte	0x02, 0x09, 0x01, 0x00, 0x02, 0x02, 0x02, 0x00, 0x02, 0x05, 0x05, 0x00, 0x03, 0x07, 0x01, 0x01
        /*0010*/ 	.byte	0x02, 0x03, 0x01, 0x00, 0x02, 0x06, 0x01, 0x00, 0x04, 0x0b, 0x08, 0x00, 0x09, 0x00, 0x00, 0x00
        /*0020*/ 	.byte	0x00, 0x00, 0x00, 0x00


//--------------------- .nv.info._ZN7cutlass13device_kernelINS_4conv6kernel13ConvUniversalINS1_16ConvProblemShapeILNS1_8OperatorE2ELi3EEENS1_10collective14CollectiveConvINS1_47MainloopSm100TmaUmmaWarpSpecializedImplicitGemmILS5_2ELi6ELi3ELi1ELi2EN4cute5tupleIJNSA_1CILi2EEENSC_ILi1EEESE_EEEEENSB_IJNSC_ILi64EEENSB_IJSH_EEESI_EEENS_10tfloat32_tESK_NSA_8TiledMMAINSA_8MMA_AtomIJNSA_17SM100_MMA_TF32_SSISK_SK_fLi64ELi64ELNSA_4UMMA5MajorE1ELSP_1ELNSO_7ScaleInE0ELSQ_0EEEEEENSA_6LayoutINSB_IJSE_SE_SE_EEENSB_IJNSC_ILi0EEESV_SV_EEEEENSB_IJNSA_10UnderscoreESY_SY_EEEEENS7_6detail27Sm100ImplicitGemmTileTraitsINSA_13SM90_TMA_LOADENSA_14ComposedLayoutINSA_7SwizzleILi2ELi5ELi2EEENSA_18smem_ptr_flag_bitsILi32EEENST_INSB_IJNSC_ILi32EEENSC_ILi4EEEEEENSB_IJSE_S19_EEEEEEEvEENS12_INSA_30SM90_TMA_LOAD_IM2COL_MULTICASTES1E_vEEEENS_8epilogue10collective18CollectiveEpilogueINS1J_23Sm100TmaWarpSpecializedILi3ELi2ELi16ELb1ELb0EEEJSJ_NSB_IJNST_ISH_SE_EENST_IS19_SE_EEEEESK_NSB_IJlNSB_IJSE_lllEEESV_EEESK_S1S_NS1J_6fusion15FusionCallbacksIS1N_NS1T_17LinearCombinationISK_fSK_fLNS_15FloatRoundStyleE2EEESJ_S1Q_JEEENSA_5SM1004TMEM4LOAD26SM100_TMEM_LOAD_16dp128b8xES13_NS14_INS15_ILi3ELi4ELi3EEES18_NST_INSB_IJNSC_ILi8EEES19_EEENSB_IJS19_SE_EEEEEEENSA_17SM75_U32x4_LDSM_NENSA_14SM90_TMA_STOREES28_NSA_17SM90_U32x4_STSM_NENSA_39AutoVectorizingCopyWithAssumedAlignmentILi128EEEEEEvvEEEEvNT_6ParamsE --------------------------
	.section	.nv.info._ZN7cutlass13device_kernelINS_4conv6kernel13ConvUniversalINS1_16ConvProblemShapeILNS1_8OperatorE2ELi3EEENS1_10collective14CollectiveConvINS1_47MainloopSm100TmaUmmaWarpSpecializedImplicitGemmILS5_2ELi6ELi3ELi1ELi2EN4cute5tupleIJNSA_1CILi2EEENSC_ILi1EEESE_EEEEENSB_IJNSC_ILi64EEENSB_IJSH_EEESI_EEENS_10tfloat32_tESK_NSA_8TiledMMAINSA_8MMA_AtomIJNSA_17SM100_MMA_TF32_SSISK_SK_fLi64ELi64ELNSA_4UMMA5MajorE1ELSP_1ELNSO_7ScaleInE0ELSQ_0EEEEEENSA_6LayoutINSB_IJSE_SE_SE_EEENSB_IJNSC_ILi0EEESV_SV_EEEEENSB_IJNSA_10UnderscoreESY_SY_EEEEENS7_6detail27Sm100ImplicitGemmTileTraitsINSA_13SM90_TMA_LOADENSA_14ComposedLayoutINSA_7SwizzleILi2ELi5ELi2EEENSA_18smem_ptr_flag_bitsILi32EEENST_INSB_IJNSC_ILi32EEENSC_ILi4EEEEEENSB_IJSE_S19_EEEEEEEvEENS12_INSA_30SM90_TMA_LOAD_IM2COL_MULTICASTES1E_vEEEENS_8epilogue10collective18CollectiveEpilogueINS1J_23Sm100TmaWarpSpecializedILi3ELi2ELi16ELb1ELb0EEEJSJ_NSB_IJNST_ISH_SE_EENST_IS19_SE_EEEEESK_NSB_IJlNSB_IJSE_lllEEESV_EEESK_S1S_NS1J_6fusion15FusionCallbacksIS1N_NS1T_17LinearCombinationISK_fSK_fLNS_15FloatRoundStyleE2EEESJ_S1Q_JEEENSA_5SM1004TMEM4LOAD26SM100_TMEM_LOAD_16dp128b8xES13_NS14_INS15_ILi3ELi4ELi3EEES18_NST_INSB_IJNSC_ILi8EEES19_EEENSB_IJS19_SE_EEEEEEENSA_17SM75_U32x4_LDSM_NENSA_14SM90_TMA_STOREES28_NSA_17SM90_U32x4_STSM_NENSA_39AutoVectorizingCopyWithAssumedAlignmentILi128EEEEEEvvEEEEvNT_6ParamsE,"",@"SHT_CUDA_INFO"
	.sectionflags	@""
	.align	4


	//----- nvinfo : EIATTR_CUDA_API_VERSION
	.align		4
        /*0000*/ 	.byte	0x04, 0x37
        /*0002*/ 	.short	(.L_31 - .L_30)
.L_30:
        /*0004*/ 	.word	0x00000082


	//----- nvinfo : EIATTR_KPARAM_INFO
	.align		4
.L_31:
        /*0008*/ 	.byte	0x04, 0x17
        /*000a*/ 	.short	(.L_33 - .L_32)
.L_32:
        /*000c*/ 	.word	0x00000000
        /*0010*/ 	.short	0x0000
        /*0012*/ 	.short	0x0000
        /*0014*/ 	.byte	0x00, 0xf0, 0x01, 0x24


	//----- nvinfo : EIATTR_AT_ENTRY_FRAGMENTS
	.align		4
.L_33:
        /*0018*/ 	.byte	0x04, 0x4f
        /*001a*/ 	.short	(.L_35 - .L_34)


	//   ....[0]....
.L_34:
        /*001c*/ 	.word	0x00000006


	//----- nvinfo : EIATTR_RESERVED_SMEM_USED
	.align		4
.L_35:
        /*0020*/ 	.byte	0x01, 0x41
	.zero		2


	//----- nvinfo : EIATTR_SPARSE_MMA_MASK
	.align		4
        /*0024*/ 	.byte	0x03, 0x50
        /*0026*/ 	.short	0x0000


	//----- nvinfo : EIATTR_TCGEN05_1CTA_USED
	.align		4
        /*0028*/ 	.byte	0x01, 0x51
	.zero		2


	//----- nvinfo : EIATTR_MAXREG_COUNT
	.align		4
        /*002c*/ 	.byte	0x03, 0x1b
        /*002e*/ 	.short	0x00ff


	//----- nvinfo : EIATTR_NUM_BARRIERS
	.align		4
        /*0030*/ 	.byte	0x02, 0x4c
        /*0032*/ 	.byte	0x07
	.zero		1


	//----- nvinfo : EIATTR_EXTERNS
	.align		4
        /*0034*/ 	.byte	0x04, 0x0f
        /*0036*/ 	.short	(.L_37 - .L_36)


	//   ....[0]....
	.align		4
.L_36:
        /*0038*/ 	.word	index@(__assertfail)


	//----- nvinfo : EIATTR_MERCURY_ISA_VERSION
	.align		4
.L_37:
        /*003c*/ 	.byte	0x03, 0x5f
        /*003e*/ 	.short	0x0101


	//----- nvinfo : EIATTR_INT_WARP_WIDE_INSTR_OFFSETS
	.align		4
        /*0040*/ 	.byte	0x04, 0x31
        /*0042*/ 	.short	(.L_39 - .L_38)


	//   ....[0]....
.L_38:
        /*0044*/ 	.word	0x00004480


	//   ....[1]....
        /*0048*/ 	.word	0x000044a0


	//   ....[2]....
        /*004c*/ 	.word	0x000044d0


	//   ....[3]....
        /*0050*/ 	.word	0x00005110


	//   ....[4]....
        /*0054*/ 	.word	0x000053d0


	//   ....[5]....
        /*0058*/ 	.word	0x00005420


	//   ....[6]....
        /*005c*/ 	.word	0x000056a0


	//   ....[7]....
        /*0060*/ 	.word	0x000056b0


	//   ....[8]....
        /*0064*/ 	.word	0x000066c0


	//----- nvinfo : EIATTR_COOP_GROUP_MASK_REGIDS
	.align		4
.L_39:
        /*0068*/ 	.byte	0x04, 0x29
        /*006a*/ 	.short	(.L_41 - .L_40)


	//   ....[0]....
.L_40:
        /*006c*/ 	.word	0xffffffff


	//   ....[1]....
        /*0070*/ 	.word	0xffffffff


	//   ....[2]....
        /*0074*/ 	.word	0xffffffff


	//   ....[3]....
        /*0078*/ 	.word	0xffffffff


	//   ....[4]....
        /*007c*/ 	.word	0xffffffff


	//   ....[5]....
        /*0080*/ 	.word	0xffffffff


	//   ....[6]....
        /*0084*/ 	.word	0xffffffff


	//   ....[7]....
        /*0088*/ 	.word	0xffffffff


	//   ....[8]....
        /*008c*/ 	.word	0xffffffff


	//   ....[9]....
        /*0090*/ 	.word	0xffffffff


	//   ....[10]....
        /*0094*/ 	.word	0xffffffff


	//   ....[11]....
        /*0098*/ 	.word	0xffffffff


	//   ....[12]....
        /*009c*/ 	.word	0xffffffff


	//----- nvinfo : EIATTR_COOP_GROUP_INSTR_OFFSETS
	.align		4
.L_41:
        /*00a0*/ 	.byte	0x04, 0x28
        /*00a2*/ 	.short	(.L_43 - .L_42)


	//   ....[0]....
.L_42:
        /*00a4*/ 	.word	0x000000a0


	//   ....[1]....
        /*00a8*/ 	.word	0x000004e0


	//   ....[2]....
        /*00ac*/ 	.word	0x000006c0


	//   ....[3]....
        /*00b0*/ 	.word	0x00000840


	//   ....[4]....
        /*00b4*/ 	.word	0x00000940


	//   ....[5]....
        /*00b8*/ 	.word	0x00000a90


	//   ....[6]....
        /*00bc*/ 	.word	0x00000c80


	//   ....[7]....
        /*00c0*/ 	.word	0x000029d0


	//   ....[8]....
        /*00c4*/ 	.word	0x000035c0


	//   ....[9]....
        /*00c8*/ 	.word	0x000037d0


	//   ....[10]....
        /*00cc*/ 	.word	0x00003800


	//   ....[11]....
        /*00d0*/ 	.word	0x00004360


	//   ....[12]....
        /*00d4*/ 	.word	0x000045a0


	//----- nvinfo : EIATTR_VRC_CTA_INIT_COUNT
	.align		4
.L_43:
        /*00d8*/ 	.byte	0x02, 0x4a
        /*00da*/ 	.byte	0x80
	.zero		1


	//----- nvinfo : EIATTR_SYSCALL_OFFSETS
	.align		4
        /*00dc*/ 	.byte	0x04, 0x46
        /*00de*/ 	.short	(.L_45 - .L_44)


	//   ....[0]....
.L_44:
        /*00e0*/ 	.word	0x00006970


	//   ....[1]....
        /*00e4*/ 	.word	0x00006a60


	//   ....[2]....
        /*00e8*/ 	.word	0x000072c0


	//   ....[3]....
        /*00ec*/ 	.word	0x00007d10


	//----- nvinfo : EIATTR_MBARRIER_INSTR_OFFSETS
	.align		4
.L_45:
        /*00f0*/ 	.byte	0x04, 0x39
        /*00f2*/ 	.short	(.L_47 - .L_46)


	//   ....[0]....
.L_46:
        /*00f4*/ 	.word	0x000005f0
        /*00f8*/ 	.word	0x000000ff
        /*00fc*/ 	.word	0x00000000
        /*0100*/ 	.short	0x0100
        /*0102*/ 	.byte	0x07
	.zero		1


	//   ....[1]....
        /*0104*/ 	.word	0x00000600
        /*0108*/ 	.word	0x000000ff
        /*010c*/ 	.word	0x00000030
        /*0110*/ 	.short	0x0100
        /*0112*/ 	.byte	0x07
	.zero		1


	//   ....[2]....
        /*0114*/ 	.word	0x00000610
        /*0118*/ 	.word	0x000000ff
        /*011c*/ 	.word	0x00000008
        /*0120*/ 	.short	0x0100
        /*0122*/ 	.byte	0x07
	.zero		1


	//   ....[3]....
        /*0124*/ 	.word	0x00000620
        /*0128*/ 	.word	0x000000ff
        /*012c*/ 	.word	0x00000038
        /*0130*/ 	.short	0x0100
        /*0132*/ 	.byte	0x07
	.zero		1


	//   ....[4]....
        /*0134*/ 	.word	0x00000630
        /*0138*/ 	.word	0x000000ff
        /*013c*/ 	.word	0x00000010
        /*0140*/ 	.short	0x0100
        /*0142*/ 	.byte	0x07
	.zero		1


	//   ....[5]....
        /*0144*/ 	.word	0x00000640
        /*0148*/ 	.word	0x000000ff
        /*014c*/ 	.word	0x00000040
        /*0150*/ 	.short	0x0100
        /*0152*/ 	.byte	0x07
	.zero		1


	//   ....[6]....
        /*0154*/ 	.word	0x00000650
        /*0158*/ 	.word	0x000000ff
        /*015c*/ 	.word	0x00000018
        /*0160*/ 	.short	0x0100
        /*0162*/ 	.byte	0x07
	.zero		1


	//   ....[7]....
        /*0164*/ 	.word	0x00000660
        /*0168*/ 	.word	0x000000ff
        /*016c*/ 	.word	0x00000048
        /*0170*/ 	.short	0x0100
        /*0172*/ 	.byte	0x07
	.zero		1


	//   ....[8]....
        /*0174*/ 	.word	0x00000670
        /*0178*/ 	.word	0x000000ff
        /*017c*/ 	.word	0x00000020
        /*0180*/ 	.short	0x0100
        /*0182*/ 	.byte	0x07
	.zero		1


	//   ....[9]....
        /*0184*/ 	.word	0x00000680
        /*0188*/ 	.word	0x000000ff
        /*018c*/ 	.word	0x00000050
        /*0190*/ 	.short	0x0100
        /*0192*/ 	.byte	0x07
	.zero		1


	//   ....[10]....
        /*0194*/ 	.word	0x00000690
        /*0198*/ 	.word	0x000000ff
        /*019c*/ 	.word	0x00000028
        /*01a0*/ 	.short	0x0100
        /*01a2*/ 	.byte	0x07
	.zero		1


	//   ....[11]....
        /*01a4*/ 	.word	0x000006a0
        /*01a8*/ 	.word	0x000000ff
        /*01ac*/ 	.word	0x00000058
        /*01b0*/ 	.short	0x0100
        /*01b2*/ 	.byte	0x07
	.zero		1


	//   ....[12]....
        /*01b4*/ 	.word	0x000007d0
        /*01b8*/ 	.word	0x000000ff
        /*01bc*/ 	.word	0x00000060
        /*01c0*/ 	.short	0x0100
        /*01c2*/ 	.byte	0x07
	.zero		1


	//   ....[13]....
        /*01c4*/ 	.word	0x000007e0
        /*01c8*/ 	.word	0x000000ff
        /*01cc*/ 	.word	0x00000078
        /*01d0*/ 	.short	0x0100
        /*01d2*/ 	.byte	0x07
	.zero		1


	//   ....[14]....
        /*01d4*/ 	.word	0x000007f0
        /*01d8*/ 	.word	0x000000ff
        /*01dc*/ 	.word	0x00000068
        /*01e0*/ 	.short	0x0100
        /*01e2*/ 	.byte	0x07
	.zero		1


	//   ....[15]....
        /*01e4*/ 	.word	0x00000800
        /*01e8*/ 	.word	0x000000ff
        /*01ec*/ 	.word	0x00000080
        /*01f0*/ 	.short	0x0100
        /*01f2*/ 	.byte	0x07
	.zero		1


	//   ....[16]....
        /*01f4*/ 	.word	0x00000810
        /*01f8*/ 	.word	0x000000ff
        /*01fc*/ 	.word	0x00000070
        /*0200*/ 	.short	0x0100
        /*0202*/ 	.byte	0x07
	.zero		1


	//   ....[17]....
        /*0204*/ 	.word	0x00000820
        /*0208*/ 	.word	0x000000ff
        /*020c*/ 	.word	0x00000088
        /*0210*/ 	.short	0x0100
        /*0212*/ 	.byte	0x07
	.zero		1


	//   ....[18]....
        /*0214*/ 	.word	0x00000910
        /*0218*/ 	.word	0x000000ff
        /*021c*/ 	.word	0x00000090
        /*0220*/ 	.short	0x0100
        /*0222*/ 	.byte	0x06
	.zero		1


	//   ....[19]....
        /*0224*/ 	.word	0x00000920
        /*0228*/ 	.word	0x000000ff
        /*022c*/ 	.word	0x00000098
        /*0230*/ 	.short	0x0100
        /*0232*/ 	.byte	0x06
	.zero		1


	//   ....[20]....
        /*0234*/ 	.word	0x00000a60
        /*0238*/ 	.word	0x000000ff
        /*023c*/ 	.word	0x000000a0
        /*0240*/ 	.short	0x0100
        /*0242*/ 	.byte	0x06
	.zero		1


	//   ....[21]....
        /*0244*/ 	.word	0x00000a70
        /*0248*/ 	.word	0x000000ff
        /*024c*/ 	.word	0x000000a8
        /*0250*/ 	.short	0x0100
        /*0252*/ 	.byte	0x06
	.zero		1


	//   ....[22]....
        /*0254*/ 	.word	0x00000ba0
        /*0258*/ 	.word	0x000000ff
        /*025c*/ 	.word	0x000000b0
        /*0260*/ 	.short	0x0100
        /*0262*/ 	.byte	0x07
	.zero		1


	//   ....[23]....
        /*0264*/ 	.word	0x00000bb0
        /*0268*/ 	.word	0x000000ff
        /*026c*/ 	.word	0x000000c0
        /*0270*/ 	.short	0x0100
        /*0272*/ 	.byte	0x07
	.zero		1


	//   ....[24]....
        /*0274*/ 	.word	0x00000bc0
        /*0278*/ 	.word	0x000000ff
        /*027c*/ 	.word	0x000000b8
        /*0280*/ 	.short	0x0100
        /*0282*/ 	.byte	0x07
	.zero		1


	//   ....[25]....
        /*0284*/ 	.word	0x00000bd0
        /*0288*/ 	.word	0x000000ff
        /*028c*/ 	.word	0x000000c8
        /*0290*/ 	.short	0x0100
        /*0292*/ 	.byte	0x07
	.zero		1


	//   ....[26]....
        /*0294*/ 	.word	0x000019c0
        /*0298*/ 	.word	0x000000ff
        /*029c*/ 	.word	0x00000030
        /*02a0*/ 	.short	0x010a
        /*02a2*/ 	.byte	0x04
	.zero		1


	//   ....[27]....
        /*02a4*/ 	.word	0x00001d60
        /*02a8*/ 	.word	0x000000ff
        /*02ac*/ 	.word	0x00000030
        /*02b0*/ 	.short	0x010a
        /*02b2*/ 	.byte	0x2d
	.zero		1


	//   ....[28]....
        /*02b4*/ 	.word	0x00001f00
        /*02b8*/ 	.word	0x000000ff
        /*02bc*/ 	.word	0x00000030
        /*02c0*/ 	.short	0x010a
        /*02c2*/ 	.byte	0x09
	.zero		1


	//   ....[29]....
        /*02c4*/ 	.word	0x000022a0
        /*02c8*/ 	.word	0x000000ff
        /*02cc*/ 	.word	0x00000098
        /*02d0*/ 	.short	0x0101
        /*02d2*/ 	.byte	0x39
	.zero		1


	//   ....[30]....
        /*02d4*/ 	.word	0x000022c0
        /*02d8*/ 	.word	0x000000ff
        /*02dc*/ 	.word	0x00000030
        /*02e0*/ 	.short	0x010a
        /*02e2*/ 	.byte	0x04
	.zero		1


	//   ....[31]....
        /*02e4*/ 	.word	0x00002490
        /*02e8*/ 	.word	0x000000ff
        /*02ec*/ 	.word	0x00000030
        /*02f0*/ 	.short	0x010a
        /*02f2*/ 	.byte	0x31
	.zero		1


	//   ....[32]....
        /*02f4*/ 	.word	0x00002640
        /*02f8*/ 	.word	0x000000ff
        /*02fc*/ 	.word	0x00000030
        /*0300*/ 	.short	0x010a
        /*0302*/ 	.byte	0x09
	.zero		1


	//   ....[33]....
        /*0304*/ 	.word	0x000029e0
        /*0308*/ 	.word	0x000000ff
        /*030c*/ 	.word	0x000000a0
        /*0310*/ 	.short	0x010a
        /*0312*/ 	.byte	0x39
	.zero		1


	//   ....[34]....
        /*0314*/ 	.word	0x00002aa0
        /*0318*/ 	.word	0x000000ff
        /*031c*/ 	.word	0x00000000
        /*0320*/ 	.short	0x0101
        /*0322*/ 	.byte	0x04
	.zero		1


	//   ....[35]....
        /*0324*/ 	.word	0x00002f80
        /*0328*/ 	.word	0x000000ff
        /*032c*/ 	.word	0x00000000
        /*0330*/ 	.short	0x010a
        /*0332*/ 	.byte	0x04
	.zero		1


	//   ....[36]....
        /*0334*/ 	.word	0x00003010
        /*0338*/ 	.word	0x000000ff
        /*033c*/ 	.word	0x00000000
        /*0340*/ 	.short	0x010a
        /*0342*/ 	.byte	0x04
	.zero		1


	//   ....[37]....
        /*0344*/ 	.word	0x000030a0
        /*0348*/ 	.word	0x000000ff
        /*034c*/ 	.word	0x00000000
        /*0350*/ 	.short	0x010a
        /*0352*/ 	.byte	0x04
	.zero		1


	//   ....[38]....
        /*0354*/ 	.word	0x00003130
        /*0358*/ 	.word	0x000000ff
        /*035c*/ 	.word	0x00000000
        /*0360*/ 	.short	0x010a
        /*0362*/ 	.byte	0x04
	.zero		1


	//   ....[39]....
        /*0364*/ 	.word	0x000031c0
        /*0368*/ 	.word	0x000000ff
        /*036c*/ 	.word	0x00000000
        /*0370*/ 	.short	0x010a
        /*0372*/ 	.byte	0x04
	.zero		1


	//   ....[40]....
        /*0374*/ 	.word	0x00003260
        /*0378*/ 	.word	0x00000000
        /*037c*/ 	.word	0x00000000
        /*0380*/ 	.short	0x010a
        /*0382*/ 	.byte	0xff
	.zero		1


	//   ....[41]....
        /*0384*/ 	.word	0x00003390
        /*0388*/ 	.word	0x000000ff
        /*038c*/ 	.word	0x000000a8
        /*0390*/ 	.short	0x010a
        /*0392*/ 	.byte	0x2e
	.zero		1


	//   ....[42]....
        /*0394*/ 	.word	0x00003430
        /*0398*/ 	.word	0x000000ff
        /*039c*/ 	.word	0x000000a0
        /*03a0*/ 	.short	0x010a
        /*03a2*/ 	.byte	0x2e
	.zero		1


	//   ....[43]....
        /*03a4*/ 	.word	0x000034d0
        /*03a8*/ 	.word	0x000000ff
        /*03ac*/ 	.word	0x00000000
        /*03b0*/ 	.short	0x0101
        /*03b2*/ 	.byte	0x06
	.zero		1


	//   ....[44]....
        /*03b4*/ 	.word	0x00003510
        /*03b8*/ 	.word	0x000000ff
        /*03bc*/ 	.word	0x000000a8
        /*03c0*/ 	.short	0x0106
        /*03c2*/ 	.byte	0x2e
	.zero		1


	//   ....[45]....
        /*03c4*/ 	.word	0x00003550
        /*03c8*/ 	.word	0x00000000
        /*03cc*/ 	.word	0x000000a8
        /*03d0*/ 	.short	0x010a
        /*03d2*/ 	.byte	0xff
	.zero		1


	//   ....[46]....
        /*03d4*/ 	.word	0x00003b40
        /*03d8*/ 	.word	0x000000ff
        /*03dc*/ 	.word	0x000000a0
        /*03e0*/ 	.short	0x010a
        /*03e2*/ 	.byte	0x07
	.zero		1


	//   ....[47]....
        /*03e4*/ 	.word	0x00003bf0
        /*03e8*/ 	.word	0x000000ff
        /*03ec*/ 	.word	0x00000000
        /*03f0*/ 	.short	0x0101
        /*03f2*/ 	.byte	0x05
	.zero		1


	//   ....[48]....
        /*03f4*/ 	.word	0x00003c00
        /*03f8*/ 	.word	0x000000ff
        /*03fc*/ 	.word	0x000000c0
        /*0400*/ 	.short	0x010a
        /*0402*/ 	.byte	0x09
	.zero		1


	//   ....[49]....
        /*0404*/ 	.word	0x00003c90
        /*0408*/ 	.word	0x000000ff
        /*040c*/ 	.word	0x00000000
        /*0410*/ 	.short	0x010a
        /*0412*/ 	.byte	0x04
	.zero		1


	//   ....[50]....
        /*0414*/ 	.word	0x00003d30
        /*0418*/ 	.word	0x000000ff
        /*041c*/ 	.word	0x00000000
        /*0420*/ 	.short	0x010a
        /*0422*/ 	.byte	0x08
	.zero		1


	//   ....[51]....
        /*0424*/ 	.word	0x00003e60
        /*0428*/ 	.word	0x000000ff
        /*042c*/ 	.word	0x00000000
        /*0430*/ 	.short	0x010a
        /*0432*/ 	.byte	0x04
	.zero		1


	//   ....[52]....
        /*0434*/ 	.word	0x000042b0
        /*0438*/ 	.word	0x000000ff
        /*043c*/ 	.word	0x00000000
        /*0440*/ 	.short	0x010a
        /*0442*/ 	.byte	0x05
	.zero		1


	//   ....[53]....
        /*0444*/ 	.word	0x00004340
        /*0448*/ 	.word	0x000000ff
        /*044c*/ 	.word	0x00000000
        /*0450*/ 	.short	0x010a
        /*0452*/ 	.byte	0x06
	.zero		1


	//   ....[54]....
        /*0454*/ 	.word	0x00004860
        /*0458*/ 	.word	0x000000ff
        /*045c*/ 	.word	0x000000a0
        /*0460*/ 	.short	0x010a
        /*0462*/ 	.byte	0x11
	.zero		1


	//   ....[55]....
        /*0464*/ 	.word	0x00004ce0
        /*0468*/ 	.word	0x000000ff
        /*046c*/ 	.word	0x00000000
        /*0470*/ 	.short	0x0101
        /*0472*/ 	.byte	0x10
	.zero		1


	//   ....[56]....
        /*0474*/ 	.word	0x00005010
        /*0478*/ 	.word	0x000000ff
        /*047c*/ 	.word	0x00000098
        /*0480*/ 	.short	0x010a
        /*0482*/ 	.byte	0x11
	.zero		1


	//   ....[57]....
        /*0484*/ 	.word	0x00005370
        /*0488*/ 	.word	0x000000ff
        /*048c*/ 	.word	0x00000078
        /*0490*/ 	.short	0x010a
        /*0492*/ 	.byte	0x16
	.zero		1


	//   ....[58]....
        /*0494*/ 	.word	0x00005580
        /*0498*/ 	.word	0x000000ff
        /*049c*/ 	.word	0x00000060
        /*04a0*/ 	.short	0x010b
        /*04a2*/ 	.byte	0x16
	.zero		1


	//   ....[59]....
        /*04a4*/ 	.word	0x00005610
        /*04a8*/ 	.word	0x000000ff
        /*04ac*/ 	.word	0x00000000
        /*04b0*/ 	.short	0x0101
        /*04b2*/ 	.byte	0x17
	.zero		1


	//   ....[60]....
        /*04b4*/ 	.word	0x00005640
        /*04b8*/ 	.word	0x000000ff
        /*04bc*/ 	.word	0x00000078
        /*04c0*/ 	.short	0x010a
        /*04c2*/ 	.byte	0x14
	.zero		1


	//   ....[61]....
        /*04c4*/ 	.word	0x000057f0
        /*04c8*/ 	.word	0x000000ff
        /*04cc*/ 	.word	0x00000060
        /*04d0*/ 	.short	0x010b
        /*04d2*/ 	.byte	0x14
	.zero		1


	//   ....[62]....
        /*04d4*/ 	.word	0x00005830
        /*04d8*/ 	.word	0x000000ff
        /*04dc*/ 	.word	0x00000000
        /*04e0*/ 	.short	0x0101
        /*04e2*/ 	.byte	0x13
	.zero		1


	//   ....[63]....
        /*04e4*/ 	.word	0x000058b0
        /*04e8*/ 	.word	0x000000ff
        /*04ec*/ 	.word	0x00000000
        /*04f0*/ 	.short	0x010a
        /*04f2*/ 	.byte	0x04
	.zero		1


	//   ....[64]....
        /*04f4*/ 	.word	0x00005940
        /*04f8*/ 	.word	0x000000ff
        /*04fc*/ 	.word	0x00000000
        /*0500*/ 	.short	0x010a
        /*0502*/ 	.byte	0x04
	.zero		1


	//   ....[65]....
        /*0504*/ 	.word	0x000059e0
        /*0508*/ 	.word	0x00000000
        /*050c*/ 	.word	0x00000000
        /*0510*/ 	.short	0x010a
        /*0512*/ 	.byte	0xff
	.zero		1


	//   ....[66]....
        /*0514*/ 	.word	0x00005da0
        /*0518*/ 	.word	0x000000ff
        /*051c*/ 	.word	0x000000a0
        /*0520*/ 	.short	0x010a
        /*0522*/ 	.byte	0x33
	.zero		1


	//   ....[67]....
        /*0524*/ 	.word	0x00005e90
        /*0528*/ 	.word	0x000000ff
        /*052c*/ 	.word	0x00000000
        /*0530*/ 	.short	0x0101
        /*0532*/ 	.byte	0x04
	.zero		1


	//   ....[68]....
        /*0534*/ 	.word	0x00006eb0
        /*0538*/ 	.word	0x00000002
        /*053c*/ 	.word	0x00000060
        /*0540*/ 	.short	0x010a
        /*0542*/ 	.byte	0xff
	.zero		1


	//   ....[69]....
        /*0544*/ 	.word	0x00006ee0
        /*0548*/ 	.word	0x00000057
        /*054c*/ 	.word	0x000000b0
        /*0550*/ 	.short	0x010a
        /*0552*/ 	.byte	0xff
	.zero		1


	//   ....[70]....
        /*0554*/ 	.word	0x00006f70
        /*0558*/ 	.word	0x00000002
        /*055c*/ 	.word	0x00000060
        /*0560*/ 	.short	0x010a
        /*0562*/ 	.byte	0xff
	.zero		1


	//   ....[71]....
        /*0564*/ 	.word	0x000071a0
        /*0568*/ 	.word	0x00000057
        /*056c*/ 	.word	0x000000b0
        /*0570*/ 	.short	0x010a
        /*0572*/ 	.byte	0xff
	.zero		1


	//   ....[72]....
        /*0574*/ 	.word	0x00007a30
        /*0578*/ 	.word	0x00000000
        /*057c*/ 	.word	0x00000000
        /*0580*/ 	.short	0x0101
        /*0582*/ 	.byte	0xff
	.zero		1


	//   ....[73]....
        /*0584*/ 	.word	0x00007a40
        /*0588*/ 	.word	0x00000003
        /*058c*/ 	.word	0x00000060
        /*0590*/ 	.short	0x010a
        /*0592*/ 	.byte	0xff
	.zero		1


	//   ....[74]....
        /*0594*/ 	.word	0x00007b10
        /*0598*/ 	.word	0x00000003
        /*059c*/ 	.word	0x00000060
        /*05a0*/ 	.short	0x010a
        /*05a2*/ 	.byte	0xff
	.zero		1


	//   ....[75]....
        /*05a4*/ 	.word	0x00007ea0
        /*05a8*/ 	.word	0x000000ff
        /*05ac*/ 	.word	0x00000000
        /*05b0*/ 	.short	0x0101
        /*05b2*/ 	.byte	0x05
	.zero		1


	//   ....[76]....
        /*05b4*/ 	.word	0x000084d0
        /*05b8*/ 	.word	0x00000002
        /*05bc*/ 	.word	0x00000000
        /*05c0*/ 	.short	0x0101
        /*05c2*/ 	.byte	0xff
	.zero		1


	//   ....[77]....
        /*05c4*/ 	.word	0x00008710
        /*05c8*/ 	.word	0x000000ff
        /*05cc*/ 	.word	0x00000000
        /*05d0*/ 	.short	0x0101
        /*05d2*/ 	.byte	0x04
	.zero		1


	//   ....[78]....
        /*05d4*/ 	.word	0x00008740
        /*05d8*/ 	.word	0x00000003
        /*05dc*/ 	.word	0x00000030
        /*05e0*/ 	.short	0x010a
        /*05e2*/ 	.byte	0xff
	.zero		1


	//   ....[79]....
        /*05e4*/ 	.word	0x000087a0
        /*05e8*/ 	.word	0x00000004
        /*05ec*/ 	.word	0x00000030
        /*05f0*/ 	.short	0x010a
        /*05f2*/ 	.byte	0xff
	.zero		1


	//   ....[80]....
        /*05f4*/ 	.word	0x00008800
        /*05f8*/ 	.word	0x00000002
        /*05fc*/ 	.word	0x000000a0
        /*0600*/ 	.short	0x010a
        /*0602*/ 	.byte	0xff
	.zero		1


	//   ....[81]....
        /*0604*/ 	.word	0x00008860
        /*0608*/ 	.word	0x00000000
        /*060c*/ 	.word	0x00000000
        /*0610*/ 	.short	0x010a
        /*0612*/ 	.byte	0xff
	.zero		1


	//   ....[82]....
        /*0614*/ 	.word	0x000088c0
        /*0618*/ 	.word	0x00000000
        /*061c*/ 	.word	0x00000000
        /*0620*/ 	.short	0x010a
        /*0622*/ 	.byte	0xff
	.zero		1


	//   ....[83]....
        /*0624*/ 	.word	0x00008920
        /*0628*/ 	.word	0x00000000
        /*062c*/ 	.word	0x00000000
        /*0630*/ 	.short	0x010a
        /*0632*/ 	.byte	0xff
	.zero		1


	//   ....[84]....
        /*0634*/ 	.word	0x00008980
        /*0638*/ 	.word	0x00000000
        /*063c*/ 	.word	0x00000000
        /*0640*/ 	.short	0x010a
        /*0642*/ 	.byte	0xff
	.zero		1


	//   ....[85]....
        /*0644*/ 	.word	0x000089e0
        /*0648*/ 	.word	0x00000000
        /*064c*/ 	.word	0x00000000
        /*0650*/ 	.short	0x010a
        /*0652*/ 	.byte	0xff
	.zero		1


	//   ....[86]....
        /*0654*/ 	.word	0x00008a40
        /*0658*/ 	.word	0x00000004
        /*065c*/ 	.word	0x000000a8
        /*0660*/ 	.short	0x010a
        /*0662*/ 	.byte	0xff
	.zero		1


	//   ....[87]....
        /*0664*/ 	.word	0x00008aa0
        /*0668*/ 	.word	0x00000004
        /*066c*/ 	.word	0x000000a0
        /*0670*/ 	.short	0x010a
        /*0672*/ 	.byte	0xff
	.zero		1


	//   ....[88]....
        /*0674*/ 	.word	0x00008b00
        /*0678*/ 	.word	0x00000000
        /*067c*/ 	.word	0x000000a0
        /*0680*/ 	.short	0x010a
        /*0682*/ 	.byte	0xff
	.zero		1


	//   ....[89]....
        /*0684*/ 	.word	0x00008b60
        /*0688*/ 	.word	0x00000005
        /*068c*/ 	.word	0x000000c0
        /*0690*/ 	.short	0x010a
        /*0692*/ 	.byte	0xff
	.zero		1


	//   ....[90]....
        /*0694*/ 	.word	0x00008bc0
        /*0698*/ 	.word	0x00000000
        /*069c*/ 	.word	0x00000000
        /*06a0*/ 	.short	0x010a
        /*06a2*/ 	.byte	0xff
	.zero		1


	//   ....[91]....
        /*06a4*/ 	.word	0x00008c20
        /*06a8*/ 	.word	0x00000000
        /*06ac*/ 	.word	0x00000000
        /*06b0*/ 	.short	0x010a
        /*06b2*/ 	.byte	0xff
	.zero		1


	//   ....[92]....
        /*06b4*/ 	.word	0x00008c80
        /*06b8*/ 	.word	0x00000000
        /*06bc*/ 	.word	0x00000000
        /*06c0*/ 	.short	0x010a
        /*06c2*/ 	.byte	0xff
	.zero		1


	//   ....[93]....
        /*06c4*/ 	.word	0x00008ce0
        /*06c8*/ 	.word	0x00000003
        /*06cc*/ 	.word	0x000000a0
        /*06d0*/ 	.short	0x010a
        /*06d2*/ 	.byte	0xff
	.zero		1


	//   ....[94]....
        /*06d4*/ 	.word	0x00008d40
        /*06d8*/ 	.word	0x00000000
        /*06dc*/ 	.word	0x00000098
        /*06e0*/ 	.short	0x010a
        /*06e2*/ 	.byte	0xff
	.zero		1


	//   ....[95]....
        /*06e4*/ 	.word	0x00008da0
        /*06e8*/ 	.word	0x00000000
        /*06ec*/ 	.word	0x00000078
        /*06f0*/ 	.short	0x010a
        /*06f2*/ 	.byte	0xff
	.zero		1


	//   ....[96]....
        /*06f4*/ 	.word	0x00008e00
        /*06f8*/ 	.word	0x00000003
        /*06fc*/ 	.word	0x00000078
        /*0700*/ 	.short	0x010a
        /*0702*/ 	.byte	0xff
	.zero		1


	//   ....[97]....
        /*0704*/ 	.word	0x00008e60
        /*0708*/ 	.word	0x00000000
        /*070c*/ 	.word	0x00000000
        /*0710*/ 	.short	0x010a
        /*0712*/ 	.byte	0xff
	.zero		1


	//   ....[98]....
        /*0714*/ 	.word	0x00008ec0
        /*0718*/ 	.word	0x00000000
        /*071c*/ 	.word	0x00000000
        /*0720*/ 	.short	0x010a
        /*0722*/ 	.byte	0xff
	.zero		1


	//   ....[99]....
        /*0724*/ 	.word	0x00008f20
        /*0728*/ 	.word	0x00000000
        /*072c*/ 	.word	0x000000a0
        /*0730*/ 	.short	0x010a
        /*0732*/ 	.byte	0xff
	.zero		1


	//   ....[100]....
        /*0734*/ 	.word	0x00008f70
        /*0738*/ 	.word	0x00000002
        /*073c*/ 	.word	0x00000060
        /*0740*/ 	.short	0x010a
        /*0742*/ 	.byte	0xff
	.zero		1


	//   ....[101]....
        /*0744*/ 	.word	0x00008fc0
        /*0748*/ 	.word	0x00000057
        /*074c*/ 	.word	0x000000b0
        /*0750*/ 	.short	0x010a
        /*0752*/ 	.byte	0xff
	.zero		1


	//   ....[102]....
        /*0754*/ 	.word	0x00009010
        /*0758*/ 	.word	0x00000003
        /*075c*/ 	.word	0x00000060
        /*0760*/ 	.short	0x010a
        /*0762*/ 	.byte	0xff
	.zero		1


	//----- nvinfo : EIATTR_NUM_MBARRIERS
	.align		4
.L_47:
        /*0764*/ 	.byte	0x03, 0x38
        /*0766*/ 	.short	0x001a


	//----- nvinfo : EIATTR_EXIT_INSTR_OFFSETS
	.align		4
        /*0768*/ 	.byte	0x04, 0x1c
        /*076a*/ 	.short	(.L_49 - .L_48)


	//   ....[0]....
.L_48:
        /*076c*/ 	.word	0x00003290


	//   ....[1]....
        /*0770*/ 	.word	0x00003520


	//   ....[2]....
        /*0774*/ 	.word	0x00003580


	//   ....[3]....
        /*0778*/ 	.word	0x000045b0


	//   ....[4]....
        /*077c*/ 	.word	0x00005a10


	//   ....[5]....
        /*0780*/ 	.word	0x00005a50


	//   ....[6]....
        /*0784*/ 	.word	0x00008600


	//   ....[7]....
        /*0788*/ 	.word	0x00008680


	//   ....[8]....
        /*078c*/ 	.word	0x000086b0


	//   ....[9]....
        /*0790*/ 	.word	0x00008720


	//----- nvinfo : EIATTR_MAX_THREADS
	.align		4
.L_49:
        /*0794*/ 	.byte	0x04, 0x05
        /*0796*/ 	.short	(.L_51 - .L_50)
.L_50:
        /*0798*/ 	.word	0x00000100
        /*079c*/ 	.word	0x00000001
        /*07a0*/ 	.word	0x00000001


	//----- nvinfo : EIATTR_CRS_STACK_SIZE
	.align		4
.L_51:
        /*07a4*/ 	.byte	0x04, 0x1e
        /*07a6*/ 	.short	(.L_53 - .L_52)
.L_52:
        /*07a8*/ 	.word	0x00000000


	//----- nvinfo : EIATTR_CBANK_PARAM_SIZE
	.align		4
.L_53:
        /*07ac*/ 	.byte	0x03, 0x19
        /*07ae*/ 	.short	0x0900


	//----- nvinfo : EIATTR_PARAM_CBANK
	.align		4
        /*07b0*/ 	.byte	0x04, 0x0a
        /*07b2*/ 	.short	(.L_55 - .L_54)
	.align		4
.L_54:
        /*07b4*/ 	.word	index@(.nv.constant0._ZN7cutlass13device_kernelINS_4conv6kernel13ConvUniversalINS1_16ConvProblemShapeILNS1_8OperatorE2ELi3EEENS1_10collective14CollectiveConvINS1_47MainloopSm100TmaUmmaWarpSpecializedImplicitGemmILS5_2ELi6ELi3ELi1ELi2EN4cute5tupleIJNSA_1CILi2EEENSC_ILi1EEESE_EEEEENSB_IJNSC_ILi64EEENSB_IJSH_EEESI_EEENS_10tfloat32_tESK_NSA_8TiledMMAINSA_8MMA_AtomIJNSA_17SM100_MMA_TF32_SSISK_SK_fLi64ELi64ELNSA_4UMMA5MajorE1ELSP_1ELNSO_7ScaleInE0ELSQ_0EEEEEENSA_6LayoutINSB_IJSE_SE_SE_EEENSB_IJNSC_ILi0EEESV_SV_EEEEENSB_IJNSA_10UnderscoreESY_SY_EEEEENS7_6detail27Sm100ImplicitGemmTileTraitsINSA_13SM90_TMA_LOADENSA_14ComposedLayoutINSA_7SwizzleILi2ELi5ELi2EEENSA_18smem_ptr_flag_bitsILi32EEENST_INSB_IJNSC_ILi32EEENSC_ILi4EEEEEENSB_IJSE_S19_EEEEEEEvEENS12_INSA_30SM90_TMA_LOAD_IM2COL_MULTICASTES1E_vEEEENS_8epilogue10collective18CollectiveEpilogueINS1J_23Sm100TmaWarpSpecializedILi3ELi2ELi16ELb1ELb0EEEJSJ_NSB_IJNST_ISH_SE_EENST_IS19_SE_EEEEESK_NSB_IJlNSB_IJSE_lllEEESV_EEESK_S1S_NS1J_6fusion15FusionCallbacksIS1N_NS1T_17LinearCombinationISK_fSK_fLNS_15FloatRoundStyleE2EEESJ_S1Q_JEEENSA_5SM1004TMEM4LOAD26SM100_TMEM_LOAD_16dp128b8xES13_NS14_INS15_ILi3ELi4ELi3EEES18_NST_INSB_IJNSC_ILi8EEES19_EEENSB_IJS19_SE_EEEEEEENSA_17SM75_U32x4_LDSM_NENSA_14SM90_TMA_STOREES28_NSA_17SM90_U32x4_STSM_NENSA_39AutoVectorizingCopyWithAssumedAlignmentILi128EEEEEEvvEEEEvNT_6ParamsE)
        /*07b8*/ 	.short	0x0380
        /*07ba*/ 	.short	0x0900


	//----- nvinfo : EIATTR_SW_WAR
	.align		4
.L_55:
        /*07bc*/ 	.byte	0x04, 0x36
        /*07be*/ 	.short	(.L_57 - .L_56)
.L_56:
        /*07c0*/ 	.word	0x00000008
.L_57:


//--------------------- .nv.callgraph             --------------------------
	.section	.nv.callgraph,"",@"SHT_CUDA_CALLGRAPH"
	.align	4
	.sectionentsize	8
	.align		4
        /*0000*/ 	.word	0x00000000
	.align		4
        /*0004*/ 	.word	0xffffffff
	.align		4
        /*0008*/ 	.word	index@(_ZN7cutlass13device_kernelINS_4conv6kernel13ConvUniversalINS1_16ConvProblemShapeILNS1_8OperatorE2ELi3EEENS1_10collective14CollectiveConvINS1_47MainloopSm100TmaUmmaWarpSpecializedImplicitGemmILS5_2ELi6ELi3ELi1ELi2EN4cute5tupleIJNSA_1CILi2EEENSC_ILi1EEESE_EEEEENSB_IJNSC_ILi64EEENSB_IJSH_EEESI_EEENS_10tfloat32_tESK_NSA_8TiledMMAINSA_8MMA_AtomIJNSA_17SM100_MMA_TF32_SSISK_SK_fLi64ELi64ELNSA_4UMMA5MajorE1ELSP_1ELNSO_7ScaleInE0ELSQ_0EEEEEENSA_6LayoutINSB_IJSE_SE_SE_EEENSB_IJNSC_ILi0EEESV_SV_EEEEENSB_IJNSA_10UnderscoreESY_SY_EEEEENS7_6detail27Sm100ImplicitGemmTileTraitsINSA_13SM90_TMA_LOADENSA_14ComposedLayoutINSA_7SwizzleILi2ELi5ELi2EEENSA_18smem_ptr_flag_bitsILi32EEENST_INSB_IJNSC_ILi32EEENSC_ILi4EEEEEENSB_IJSE_S19_EEEEEEEvEENS12_INSA_30SM90_TMA_LOAD_IM2COL_MULTICASTES1E_vEEEENS_8epilogue10collective18CollectiveEpilogueINS1J_23Sm100TmaWarpSpecializedILi3ELi2ELi16ELb1ELb0EEEJSJ_NSB_IJNST_ISH_SE_EENST_IS19_SE_EEEEESK_NSB_IJlNSB_IJSE_lllEEESV_EEESK_S1S_NS1J_6fusion15FusionCallbacksIS1N_NS1T_17LinearCombinationISK_fSK_fLNS_15FloatRoundStyleE2EEESJ_S1Q_JEEENSA_5SM1004TMEM4LOAD26SM100_TMEM_LOAD_16dp128b8xES13_NS14_INS15_ILi3ELi4ELi3EEES18_NST_INSB_IJNSC_ILi8EEES19_EEENSB_IJS19_SE_EEEEEEENSA_17SM75_U32x4_LDSM_NENSA_14SM90_TMA_STOREES28_NSA_17SM90_U32x4_STSM_NENSA_39AutoVectorizingCopyWithAssumedAlignmentILi128EEEEEEvvEEEEvNT_6ParamsE)
	.align		4
        /*000c*/ 	.word	index@(__assertfail)
	.align		4
        /*0010*/ 	.word	0x00000000
	.align		4
        /*0014*/ 	.word	0xfffffffe
	.align		4
        /*0018*/ 	.word	0x00000000
	.align		4
        /*001c*/ 	.word	0xfffffffd
	.align		4
        /*0020*/ 	.word	0x00000000
	.align		4
        /*0024*/ 	.word	0xfffffffc


//--------------------- .nv.constant4             --------------------------
	.section	.nv.constant4,"a",@progbits
	.align	8
	.align		8
.nv.constant4:
        /*0000*/ 	.dword	__assertfail
	.align		8
        /*0008*/ 	.dword	__unnamed_1
	.align		8
        /*0010*/ 	.dword	__unnamed_2
	.align		8
        /*0018*/ 	.dword	_ZN39_INTERNAL_3d425c90_4_k_cu_bd93764f_43944cuda3std3__45__cpo5beginE
	.align		8
        /*0020*/ 	.dword	_ZN39_INTERNAL_3d425c90_4_k_cu_bd93764f_43944cuda3std3__45__cpo3endE
	.align		8
        /*0028*/ 	.dword	_ZN39_INTERNAL_3d425c90_4_k_cu_bd93764f_43944cuda3std3__45__cpo6cbeginE
	.align		8
        /*0030*/ 	.dword	_ZN39_INTERNAL_3d425c90_4_k_cu_bd93764f_43944cuda3std3__45__cpo4cendE
	.align		8
        /*0038*/ 	.dword	_ZN39_INTERNAL_3d425c90_4_k_cu_bd93764f_43944cuda3std3__441_GLOBAL__N__3d425c90_4_k_cu_bd93764f_43946ignoreE
	.align		8
        /*0040*/ 	.dword	_ZN39_INTERNAL_3d425c90_4_k_cu_bd93764f_43944cuda3std3__419piecewise_constructE
	.align		8
        /*0048*/ 	.dword	_ZN39_INTERNAL_3d425c90_4_k_cu_bd93764f_43944cuda3std3__48in_placeE
	.align		8
        /*0050*/ 	.dword	_ZN39_INTERNAL_3d425c90_4_k_cu_bd93764f_43944cuda3std6ranges3__45__cpo4swapE
	.align		8
        /*0058*/ 	.dword	_ZN39_INTERNAL_3d425c90_4_k_cu_bd93764f_43944cuda3std6ranges3__45__cpo9iter_moveE
	.align		8
        /*0060*/ 	.dword	_ZN39_INTERNAL_3d425c90_4_k_cu_bd93764f_43944cute7productE
	.align		8
        /*0068*/ 	.dword	_ZN39_INTERNAL_3d425c90_4_k_cu_bd93764f_43944cute1_E
	.align		8
        /*0070*/ 	.dword	$str$27
	.align		8
        /*0078*/ 	.dword	$str$28
	.align		8
        /*0080*/ 	.dword	$str$29
	.align		8
        /*0088*/ 	.dword	$str$30


//--------------------- .text._ZN7cutlass13device_kernelINS_4conv6kernel13ConvUniversalINS1_16ConvProblemShapeILNS1_8OperatorE2ELi3EEENS1_10collective14CollectiveConvINS1_47MainloopSm100TmaUmmaWarpSpecializedImplicitGemmILS5_2ELi6ELi3ELi1ELi2EN4cute5tupleIJNSA_1CILi2EEENSC_ILi1EEESE_EEEEENSB_IJNSC_ILi64EEENSB_IJSH_EEESI_EEENS_10tfloat32_tESK_NSA_8TiledMMAINSA_8MMA_AtomIJNSA_17SM100_MMA_TF32_SSISK_SK_fLi64ELi64ELNSA_4UMMA5MajorE1ELSP_1ELNSO_7ScaleInE0ELSQ_0EEEEEENSA_6LayoutINSB_IJSE_SE_SE_EEENSB_IJNSC_ILi0EEESV_SV_EEEEENSB_IJNSA_10UnderscoreESY_SY_EEEEENS7_6detail27Sm100ImplicitGemmTileTraitsINSA_13SM90_TMA_LOADENSA_14ComposedLayoutINSA_7SwizzleILi2ELi5ELi2EEENSA_18smem_ptr_flag_bitsILi32EEENST_INSB_IJNSC_ILi32EEENSC_ILi4EEEEEENSB_IJSE_S19_EEEEEEEvEENS12_INSA_30SM90_TMA_LOAD_IM2COL_MULTICASTES1E_vEEEENS_8epilogue10collective18CollectiveEpilogueINS1J_23Sm100TmaWarpSpecializedILi3ELi2ELi16ELb1ELb0EEEJSJ_NSB_IJNST_ISH_SE_EENST_IS19_SE_EEEEESK_NSB_IJlNSB_IJSE_lllEEESV_EEESK_S1S_NS1J_6fusion15FusionCallbacksIS1N_NS1T_17LinearCombinationISK_fSK_fLNS_15FloatRoundStyleE2EEESJ_S1Q_JEEENSA_5SM1004TMEM4LOAD26SM100_TMEM_LOAD_16dp128b8xES13_NS14_INS15_ILi3ELi4ELi3EEES18_NST_INSB_IJNSC_ILi8EEES19_EEENSB_IJS19_SE_EEEEEEENSA_17SM75_U32x4_LDSM_NENSA_14SM90_TMA_STOREES28_NSA_17SM90_U32x4_STSM_NENSA_39AutoVectorizingCopyWithAssumedAlignmentILi128EEEEEEvvEEEEvNT_6ParamsE --------------------------
	.section	.text._ZN7cutlass13device_kernelINS_4conv6kernel13ConvUniversalINS1_16ConvProblemShapeILNS1_8OperatorE2ELi3EEENS1_10collective14CollectiveConvINS1_47MainloopSm100TmaUmmaWarpSpecializedImplicitGemmILS5_2ELi6ELi3ELi1ELi2EN4cute5tupleIJNSA_1CILi2EEENSC_ILi1EEESE_EEEEENSB_IJNSC_ILi64EEENSB_IJSH_EEESI_EEENS_10tfloat32_tESK_NSA_8TiledMMAINSA_8MMA_AtomIJNSA_17SM100_MMA_TF32_SSISK_SK_fLi64ELi64ELNSA_4UMMA5MajorE1ELSP_1ELNSO_7ScaleInE0ELSQ_0EEEEEENSA_6LayoutINSB_IJSE_SE_SE_EEENSB_IJNSC_ILi0EEESV_SV_EEEEENSB_IJNSA_10UnderscoreESY_SY_EEEEENS7_6detail27Sm100ImplicitGemmTileTraitsINSA_13SM90_TMA_LOADENSA_14ComposedLayoutINSA_7SwizzleILi2ELi5ELi2EEENSA_18smem_ptr_flag_bitsILi32EEENST_INSB_IJNSC_ILi32EEENSC_ILi4EEEEEENSB_IJSE_S19_EEEEEEEvEENS12_INSA_30SM90_TMA_LOAD_IM2COL_MULTICASTES1E_vEEEENS_8epilogue10collective18CollectiveEpilogueINS1J_23Sm100TmaWarpSpecializedILi3ELi2ELi16ELb1ELb0EEEJSJ_NSB_IJNST_ISH_SE_EENST_IS19_SE_EEEEESK_NSB_IJlNSB_IJSE_lllEEESV_EEESK_S1S_NS1J_6fusion15FusionCallbacksIS1N_NS1T_17LinearCombinationISK_fSK_fLNS_15FloatRoundStyleE2EEESJ_S1Q_JEEENSA_5SM1004TMEM4LOAD26SM100_TMEM_LOAD_16dp128b8xES13_NS14_INS15_ILi3ELi4ELi3EEES18_NST_INSB_IJNSC_ILi8EEES19_EEENSB_IJS19_SE_EEEEEEENSA_17SM75_U32x4_LDSM_NENSA_14SM90_TMA_STOREES28_NSA_17SM90_U32x4_STSM_NENSA_39AutoVectorizingCopyWithAssumedAlignmentILi128EEEEEEvvEEEEvNT_6ParamsE,"ax",@progbits
	.align	128
.text._ZN7cutlass13device_kernelINS_4conv6kernel13ConvUniversalINS1_16ConvProblemShapeILNS1_8OperatorE2ELi3EEENS1_10collective14CollectiveConvINS1_47MainloopSm100TmaUmmaWarpSpecializedImplicitGemmILS5_2ELi6ELi3ELi1ELi2EN4cute5tupleIJNSA_1CILi2EEENSC_ILi1EEESE_EEEEENSB_IJNSC_ILi64EEENSB_IJSH_EEESI_EEENS_10tfloat32_tESK_NSA_8TiledMMAINSA_8MMA_AtomIJNSA_17SM100_MMA_TF32_SSISK_SK_fLi64ELi64ELNSA_4UMMA5MajorE1ELSP_1ELNSO_7ScaleInE0ELSQ_0EEEEEENSA_6LayoutINSB_IJSE_SE_SE_EEENSB_IJNSC_ILi0EEESV_SV_EEEEENSB_IJNSA_10UnderscoreESY_SY_EEEEENS7_6detail27Sm100ImplicitGemmTileTraitsINSA_13SM90_TMA_LOADENSA_14ComposedLayoutINSA_7SwizzleILi2ELi5ELi2EEENSA_18smem_ptr_flag_bitsILi32EEENST_INSB_IJNSC_ILi32EEENSC_ILi4EEEEEENSB_IJSE_S19_EEEEEEEvEENS12_INSA_30SM90_TMA_LOAD_IM2COL_MULTICASTES1E_vEEEENS_8epilogue10collective18CollectiveEpilogueINS1J_23Sm100TmaWarpSpecializedILi3ELi2ELi16ELb1ELb0EEEJSJ_NSB_IJNST_ISH_SE_EENST_IS19_SE_EEEEESK_NSB_IJlNSB_IJSE_lllEEESV_EEESK_S1S_NS1J_6fusion15FusionCallbacksIS1N_NS1T_17LinearCombinationISK_fSK_fLNS_15FloatRoundStyleE2EEESJ_S1Q_JEEENSA_5SM1004TMEM4LOAD26SM100_TMEM_LOAD_16dp128b8xES13_NS14_INS15_ILi3ELi4ELi3EEES18_NST_INSB_IJNSC_ILi8EEES19_EEENSB_IJS19_SE_EEEEEEENSA_17SM75_U32x4_LDSM_NENSA_14SM90_TMA_STOREES28_NSA_17SM90_U32x4_STSM_NENSA_39AutoVectorizingCopyWithAssumedAlignmentILi128EEEEEEvvEEEEvNT_6ParamsE:
        .type           _ZN7cutlass13device_kernelINS_4conv6kernel13ConvUniversalINS1_16ConvProblemShapeILNS1_8OperatorE2ELi3EEENS1_10collective14CollectiveConvINS1_47MainloopSm100TmaUmmaWarpSpecializedImplicitGemmILS5_2ELi6ELi3ELi1ELi2EN4cute5tupleIJNSA_1CILi2EEENSC_ILi1EEESE_EEEEENSB_IJNSC_ILi64EEENSB_IJSH_EEESI_EEENS_10tfloat32_tESK_NSA_8TiledMMAINSA_8MMA_AtomIJNSA_17SM100_MMA_TF32_SSISK_SK_fLi64ELi64ELNSA_4UMMA5MajorE1ELSP_1ELNSO_7ScaleInE0ELSQ_0EEEEEENSA_6LayoutINSB_IJSE_SE_SE_EEENSB_IJNSC_ILi0EEESV_SV_EEEEENSB_IJNSA_10UnderscoreESY_SY_EEEEENS7_6detail27Sm100ImplicitGemmTileTraitsINSA_13SM90_TMA_LOADENSA_14ComposedLayoutINSA_7SwizzleILi2ELi5ELi2EEENSA_18smem_ptr_flag_bitsILi32EEENST_INSB_IJNSC_ILi32EEENSC_ILi4EEEEEENSB_IJSE_S19_EEEEEEEvEENS12_INSA_30SM90_TMA_LOAD_IM2COL_MULTICASTES1E_vEEEENS_8epilogue10collective18CollectiveEpilogueINS1J_23Sm100TmaWarpSpecializedILi3ELi2ELi16ELb1ELb0EEEJSJ_NSB_IJNST_ISH_SE_EENST_IS19_SE_EEEEESK_NSB_IJlNSB_IJSE_lllEEESV_EEESK_S1S_NS1J_6fusion15FusionCallbacksIS1N_NS1T_17LinearCombinationISK_fSK_fLNS_15FloatRoundStyleE2EEESJ_S1Q_JEEENSA_5SM1004TMEM4LOAD26SM100_TMEM_LOAD_16dp128b8xES13_NS14_INS15_ILi3ELi4ELi3EEES18_NST_INSB_IJNSC_ILi8EEES19_EEENSB_IJS19_SE_EEEEEEENSA_17SM75_U32x4_LDSM_NENSA_14SM90_TMA_STOREES28_NSA_17SM90_U32x4_STSM_NENSA_39AutoVectorizingCopyWithAssumedAlignmentILi128EEEEEEvvEEEEvNT_6ParamsE,@function
        .size           _ZN7cutlass13device_kernelINS_4conv6kernel13ConvUniversalINS1_16ConvProblemShapeILNS1_8OperatorE2ELi3EEENS1_10collective14CollectiveConvINS1_47MainloopSm100TmaUmmaWarpSpecializedImplicitGemmILS5_2ELi6ELi3ELi1ELi2EN4cute5tupleIJNSA_1CILi2EEENSC_ILi1EEESE_EEEEENSB_IJNSC_ILi64EEENSB_IJSH_EEESI_EEENS_10tfloat32_tESK_NSA_8TiledMMAINSA_8MMA_AtomIJNSA_17SM100_MMA_TF32_SSISK_SK_fLi64ELi64ELNSA_4UMMA5MajorE1ELSP_1ELNSO_7ScaleInE0ELSQ_0EEEEEENSA_6LayoutINSB_IJSE_SE_SE_EEENSB_IJNSC_ILi0EEESV_SV_EEEEENSB_IJNSA_10UnderscoreESY_SY_EEEEENS7_6detail27Sm100ImplicitGemmTileTraitsINSA_13SM90_TMA_LOADENSA_14ComposedLayoutINSA_7SwizzleILi2ELi5ELi2EEENSA_18smem_ptr_flag_bitsILi32EEENST_INSB_IJNSC_ILi32EEENSC_ILi4EEEEEENSB_IJSE_S19_EEEEEEEvEENS12_INSA_30SM90_TMA_LOAD_IM2COL_MULTICASTES1E_vEEEENS_8epilogue10collective18CollectiveEpilogueINS1J_23Sm100TmaWarpSpecializedILi3ELi2ELi16ELb1ELb0EEEJSJ_NSB_IJNST_ISH_SE_EENST_IS19_SE_EEEEESK_NSB_IJlNSB_IJSE_lllEEESV_EEESK_S1S_NS1J_6fusion15FusionCallbacksIS1N_NS1T_17LinearCombinationISK_fSK_fLNS_15FloatRoundStyleE2EEESJ_S1Q_JEEENSA_5SM1004TMEM4LOAD26SM100_TMEM_LOAD_16dp128b8xES13_NS14_INS15_ILi3ELi4ELi3EEES18_NST_INSB_IJNSC_ILi8EEES19_EEENSB_IJS19_SE_EEEEEEENSA_17SM75_U32x4_LDSM_NENSA_14SM90_TMA_STOREES28_NSA_17SM90_U32x4_STSM_NENSA_39AutoVectorizingCopyWithAssumedAlignmentILi128EEEEEEvvEEEEvNT_6ParamsE,(.L_x_157 - _ZN7cutlass13device_kernelINS_4conv6kernel13ConvUniversalINS1_16ConvProblemShapeILNS1_8OperatorE2ELi3EEENS1_10collective14CollectiveConvINS1_47MainloopSm100TmaUmmaWarpSpecializedImplicitGemmILS5_2ELi6ELi3ELi1ELi2EN4cute5tupleIJNSA_1CILi2EEENSC_ILi1EEESE_EEEEENSB_IJNSC_ILi64EEENSB_IJSH_EEESI_EEENS_10tfloat32_tESK_NSA_8TiledMMAINSA_8MMA_AtomIJNSA_17SM100_MMA_TF32_SSISK_SK_fLi64ELi64ELNSA_4UMMA5MajorE1ELSP_1ELNSO_7ScaleInE0ELSQ_0EEEEEENSA_6LayoutINSB_IJSE_SE_SE_EEENSB_IJNSC_ILi0EEESV_SV_EEEEENSB_IJNSA_10UnderscoreESY_SY_EEEEENS7_6detail27Sm100ImplicitGemmTileTraitsINSA_13SM90_TMA_LOADENSA_14ComposedLayoutINSA_7SwizzleILi2ELi5ELi2EEENSA_18smem_ptr_flag_bitsILi32EEENST_INSB_IJNSC_ILi32EEENSC_ILi4EEEEEENSB_IJSE_S19_EEEEEEEvEENS12_INSA_30SM90_TMA_LOAD_IM2COL_MULTICASTES1E_vEEEENS_8epilogue10collective18CollectiveEpilogueINS1J_23Sm100TmaWarpSpecializedILi3ELi2ELi16ELb1ELb0EEEJSJ_NSB_IJNST_ISH_SE_EENST_IS19_SE_EEEEESK_NSB_IJlNSB_IJSE_lllEEESV_EEESK_S1S_NS1J_6fusion15FusionCallbacksIS1N_NS1T_17LinearCombinationISK_fSK_fLNS_15FloatRoundStyleE2EEESJ_S1Q_JEEENSA_5SM1004TMEM4LOAD26SM100_TMEM_LOAD_16dp128b8xES13_NS14_INS15_ILi3ELi4ELi3EEES18_NST_INSB_IJNSC_ILi8EEES19_EEENSB_IJS19_SE_EEEEEEENSA_17SM75_U32x4_LDSM_NENSA_14SM90_TMA_STOREES28_NSA_17SM90_U32x4_STSM_NENSA_39AutoVectorizingCopyWithAssumedAlignmentILi128EEEEEEvvEEEEvNT_6ParamsE)
        .other          _ZN7cutlass13device_kernelINS_4conv6kernel13ConvUniversalINS1_16ConvProblemShapeILNS1_8OperatorE2ELi3EEENS1_10collective14CollectiveConvINS1_47MainloopSm100TmaUmmaWarpSpecializedImplicitGemmILS5_2ELi6ELi3ELi1ELi2EN4cute5tupleIJNSA_1CILi2EEENSC_ILi1EEESE_EEEEENSB_IJNSC_ILi64EEENSB_IJSH_EEESI_EEENS_10tfloat32_tESK_NSA_8TiledMMAINSA_8MMA_AtomIJNSA_17SM100_MMA_TF32_SSISK_SK_fLi64ELi64ELNSA_4UMMA5MajorE1ELSP_1ELNSO_7ScaleInE0ELSQ_0EEEEEENSA_6LayoutINSB_IJSE_SE_SE_EEENSB_IJNSC_ILi0EEESV_SV_EEEEENSB_IJNSA_10UnderscoreESY_SY_EEEEENS7_6detail27Sm100ImplicitGemmTileTraitsINSA_13SM90_TMA_LOADENSA_14ComposedLayoutINSA_7SwizzleILi2ELi5ELi2EEENSA_18smem_ptr_flag_bitsILi32EEENST_INSB_IJNSC_ILi32EEENSC_ILi4EEEEEENSB_IJSE_S19_EEEEEEEvEENS12_INSA_30SM90_TMA_LOAD_IM2COL_MULTICASTES1E_vEEEENS_8epilogue10collective18CollectiveEpilogueINS1J_23Sm100TmaWarpSpecializedILi3ELi2ELi16ELb1ELb0EEEJSJ_NSB_IJNST_ISH_SE_EENST_IS19_SE_EEEEESK_NSB_IJlNSB_IJSE_lllEEESV_EEESK_S1S_NS1J_6fusion15FusionCallbacksIS1N_NS1T_17LinearCombinationISK_fSK_fLNS_15FloatRoundStyleE2EEESJ_S1Q_JEEENSA_5SM1004TMEM4LOAD26SM100_TMEM_LOAD_16dp128b8xES13_NS14_INS15_ILi3ELi4ELi3EEES18_NST_INSB_IJNSC_ILi8EEES19_EEENSB_IJS19_SE_EEEEEEENSA_17SM75_U32x4_LDSM_NENSA_14SM90_TMA_STOREES28_NSA_17SM90_U32x4_STSM_NENSA_39AutoVectorizingCopyWithAssumedAlignmentILi128EEEEEEvvEEEEvNT_6ParamsE,@"STO_CUDA_ENTRY STV_DEFAULT"
_ZN7cutlass13device_kernelINS_4conv6kernel13ConvUniversalINS1_16ConvProblemShapeILNS1_8OperatorE2ELi3EEENS1_10collective14CollectiveConvINS1_47MainloopSm100TmaUmmaWarpSpecializedImplicitGemmILS5_2ELi6ELi3ELi1ELi2EN4cute5tupleIJNSA_1CILi2EEENSC_ILi1EEESE_EEEEENSB_IJNSC_ILi64EEENSB_IJSH_EEESI_EEENS_10tfloat32_tESK_NSA_8TiledMMAINSA_8MMA_AtomIJNSA_17SM100_MMA_TF32_SSISK_SK_fLi64ELi64ELNSA_4UMMA5MajorE1ELSP_1ELNSO_7ScaleInE0ELSQ_0EEEEEENSA_6LayoutINSB_IJSE_SE_SE_EEENSB_IJNSC_ILi0EEESV_SV_EEEEENSB_IJNSA_10UnderscoreESY_SY_EEEEENS7_6detail27Sm100ImplicitGemmTileTraitsINSA_13SM90_TMA_LOADENSA_14ComposedLayoutINSA_7SwizzleILi2ELi5ELi2EEENSA_18smem_ptr_flag_bitsILi32EEENST_INSB_IJNSC_ILi32EEENSC_ILi4EEEEEENSB_IJSE_S19_EEEEEEEvEENS12_INSA_30SM90_TMA_LOAD_IM2COL_MULTICASTES1E_vEEEENS_8epilogue10collective18CollectiveEpilogueINS1J_23Sm100TmaWarpSpecializedILi3ELi2ELi16ELb1ELb0EEEJSJ_NSB_IJNST_ISH_SE_EENST_IS19_SE_EEEEESK_NSB_IJlNSB_IJSE_lllEEESV_EEESK_S1S_NS1J_6fusion15FusionCallbacksIS1N_NS1T_17LinearCombinationISK_fSK_fLNS_15FloatRoundStyleE2EEESJ_S1Q_JEEENSA_5SM1004TMEM4LOAD26SM100_TMEM_LOAD_16dp128b8xES13_NS14_INS15_ILi3ELi4ELi3EEES18_NST_INSB_IJNSC_ILi8EEES19_EEENSB_IJS19_SE_EEEEEEENSA_17SM75_U32x4_LDSM_NENSA_14SM90_TMA_STOREES28_NSA_17SM90_U32x4_STSM_NENSA_39AutoVectorizingCopyWithAssumedAlignmentILi128EEEEEEvvEEEEvNT_6ParamsE:
[----:B------:R-:W1:Y:S01]  /*0000*/  LDC R1, c[0x0][0x37c] ;  /* 0x0000df00ff017b82 */ /* 0x000e620000000800 */
[----:B------:R-:W2:Y:S01]  /*0010*/  S2R R77, SR_TID.X ;  /* 0x00000000004d7919 */ /* 0x000ea20000002100 */
[----:B------:R-:W3:Y:S01]  /*0020*/  LDCU.64 UR6, c[0x0][0x990] ;  /* 0x00013200ff0677ac */ /* 0x000ee20008000a00 */
[----:B-1----:R-:W-:Y:S01]  /*0030*/  VIADD R1, R1, 0xfffffff8 ;  /* 0xfffffff801017836 */ /* 0x002fe20000000000 */
[----:B------:R-:W-:Y:S02]  /*0040*/  PRMT R67, RZ, 0x7610, R67 ;  /* 0x00007610ff437816 */ /* 0x000fe40000000043 */
[----:B------:R-:W-:Y:S01]  /*0050*/  ELECT P6, URZ, PT ;  /* 0x0000000000ff782f */ /* 0x000fe200038c0000 */
[----:B------:R-:W1:Y:S01]  /*0060*/  LDCU.64 UR48, c[0x0][0x358] ;  /* 0x00006b00ff3077ac */ /* 0x000e620008000a00 */
[----:B---3--:R-:W-:-:S04]  /*0070*/  UISETP.NE.U32.AND UP0, UPT, UR6, URZ, UPT ;  /* 0x000000ff0600728c */ /* 0x008fc8000bf05070 */
[----:B------:R-:W-:Y:S01]  /*0080*/  UISETP.NE.AND.EX UP0, UPT, UR7, URZ, UPT, UP0 ;  /* 0x000000ff0700728c */ /* 0x000fe2000bf05300 */
[----:B--2---:R-:W-:-:S05]  /*0090*/  SHF.R.U32.HI R78, RZ, 0x5, R77 ;  /* 0x00000005ff4e7819 */ /* 0x004fca000001164d */
[----:B------:R-:W2:Y:S02]  /*00a0*/  SHFL.IDX PT, R0, R78, RZ, 0x1f ;  /* 0x00001fff4e007589 */ /* 0x000ea400000e0000 */
[----:B--2---:R-:W-:Y:S01]  /*00b0*/  R2UR UR4, R0 ;  /* 0x00000000000472ca */ /* 0x004fe200000e0000 */
[----:B-1----:R-:W-:-:S14]  /*00c0*/  BRA.U UP0, `(.L_x_0) ;  /* 0x00000001002c7547 */ /* 0x002fdc000b800000 */
[----:B------:R-:W1:Y:S02]  /*00d0*/  LDCU.64 UR8, c[0x0][0x988] ;  /* 0x00013100ff0877ac */ /* 0x000e640008000a00 */
[----:B-1----:R-:W-:-:S04]  /*00e0*/  UISETP.NE.U32.AND UP0, UPT, UR8, URZ, UPT ;  /* 0x000000ff0800728c */ /* 0x002fc8000bf05070 */
[----:B------:R-:W-:-:S09]  /*00f0*/  UISETP.NE.AND.EX UP0, UPT, UR9, URZ, UPT, UP0 ;  /* 0x000000ff0900728c */ /* 0x000fd2000bf05300 */
[----:B------:R-:W-:Y:S05]  /*0100*/  BRA.U !UP0, `(.L_x_1) ;  /* 0x0000000108107547 */ /* 0x000fea000b800000 */
[----:B------:R-:W1:Y:S02]  /*0110*/  LDC.64 R2, c[0x0][0x988] ;  /* 0x00026200ff027b82 */ /* 0x000e640000000a00 */
[----:B-1----:R1:W5:Y:S01]  /*0120*/  LDG.E R35, desc[UR48][R2.64] ;  /* 0x0000003002237981 */ /* 0x002362000c1e1900 */
[----:B------:R-:W-:Y:S01]  /*0130*/  HFMA2 R67, -RZ, RZ, 0, 5.9604644775390625e-08 ;  /* 0x00000001ff437431 */ /* 0x000fe200000001ff */
[----:B------:R-:W-:Y:S05]  /*0140*/  BRA `(.L_x_0) ;  /* 0x00000000000c7947 */ /* 0x000fea0003800000 */
.L_x_1:
[----:B------:R-:W1:Y:S01]  /*0150*/  LDCU UR5, c[0x0][0x980] ;  /* 0x00013000ff0577ac */ /* 0x000e620008000800 */
[----:B------:R-:W-:Y:S01]  /*0160*/  HFMA2 R67, -RZ, RZ, 0, 5.9604644775390625e-08 ;  /* 0x00000001ff437431 */ /* 0x000fe200000001ff */
[----:B-1----:R-:W-:Y:S02]  /*0170*/  MOV R35, UR5 ;  /* 0x0000000500237c02 */ /* 0x002fe40008000f00 */
.L_x_0:
[----:B------:R-:W2:Y:S02]  /*0180*/  LDCU.64 UR8, c[0x0][0x9b0] ;  /* 0x00013600ff0877ac */ /* 0x000ea40008000a00 */
[----:B--2---:R-:W-:-:S04]  /*0190*/  UISETP.NE.U32.AND UP0, UPT, UR8, URZ, UPT ;  /* 0x000000ff0800728c */ /* 0x004fc8000bf05070 */
[----:B------:R-:W-:-:S09]  /*01a0*/  UISETP.NE.AND.EX UP0, UPT, UR9, URZ, UPT, UP0 ;  /* 0x000000ff0900728c */ /* 0x000fd2000bf05300 */
[----:B------:R-:W-:Y:S05]  /*01b0*/  BRA.U UP0, `(.L_x_2) ;  /* 0x0000000100247547 */ /* 0x000fea000b800000 */
[----:B------:R-:W2:Y:S02]  /*01c0*/  LDCU.64 UR8, c[0x0][0x9a8] ;  /* 0x00013500ff0877ac */ /* 0x000ea40008000a00 */
[----:B--2---:R-:W-:-:S04]  /*01d0*/  UISETP.NE.U32.AND UP0, UPT, UR8, URZ, UPT ;  /* 0x000000ff0800728c */ /* 0x004fc8000bf05070 */
[----:B------:R-:W-:-:S09]  /*01e0*/  UISETP.NE.AND.EX UP0, UPT, UR9, URZ, UPT, UP0 ;  /* 0x000000ff0900728c */ /* 0x000fd2000bf05300 */
[----:B------:R-:W-:Y:S05]  /*01f0*/  BRA.U !UP0, `(.L_x_3) ;  /* 0x00000001080c7547 */ /* 0x000fea000b800000 */
[----:B-1----:R-:W1:Y:S02]  /*0200*/  LDC.64 R2, c[0x0][0x9a8] ;  /* 0x00026a00ff027b82 */ /* 0x002e640000000a00 */
[----:B-1----:R2:W5:Y:S01]  /*0210*/  LDG.E R33, desc[UR48][R2.64] ;  /* 0x0000003002217981 */ /* 0x002562000c1e1900 */
[----:B------:R-:W-:Y:S05]  /*0220*/  BRA `(.L_x_2) ;  /* 0x0000000000087947 */ /* 0x000fea0003800000 */
.L_x_3:
[----:B------:R-:W2:Y:S02]  /*0230*/  LDCU UR5, c[0x0][0x9a0] ;  /* 0x00013400ff0577ac */ /* 0x000ea40008000800 */
[----:B--2---:R-:W-:Y:S02]  /*0240*/  MOV R33, UR5 ;  /* 0x0000000500217c02 */ /* 0x004fe40008000f00 */
.L_x_2:
[----:B------:R-:W-:Y:S01]  /*0250*/  IMAD.U32 R0, RZ, RZ, UR4 ;  /* 0x00000004ff007e24 */ /* 0x000fe2000f8e00ff */
[----:B------:R-:W-:Y:S04]  /*0260*/  BSSY.RECONVERGENT B0, `(.L_x_4) ;  /* 0x000000c000007945 */ /* 0x000fe80003800200 */
[C---:B------:R-:W-:Y:S02]  /*0270*/  ISETP.NE.OR P1, PT, R0.reuse, 0x1, !P6 ;  /* 0x000000010000780c */ /* 0x040fe40007725670 */
[----:B------:R-:W-:-:S11]  /*0280*/  ISETP.NE.OR P0, PT, R0, 0x3, !P6 ;  /* 0x000000030000780c */ /* 0x000fd60007705670 */
[----:B------:R-:W-:Y:S05]  /*0290*/  @P1 BRA `(.L_x_5) ;  /* 0x0000000000201947 */ /* 0x000fea0003800000 */
[----:B------:R-:W3:Y:S02]  /*02a0*/  LDCU.64 UR8, c[0x0][0x348] ;  /* 0x00006900ff0877ac */ /* 0x000ee40008000a00 */
[----:B---3--:R-:W-:Y:S02]  /*02b0*/  UIADD3 UR10, UP1, UPT, UR8, 0x80, URZ ;  /* 0x00000080080a7890 */ /* 0x008fe4000ff3e0ff */
[----:B------:R-:W-:Y:S02]  /*02c0*/  UIADD3 UR8, UP0, UPT, UR8, 0x180, URZ ;  /* 0x0000018008087890 */ /* 0x000fe4000ff1e0ff */
[----:B------:R-:W-:Y:S02]  /*02d0*/  UIADD3.X UR11, UPT, UPT, URZ, UR9, URZ, UP1, !UPT ;  /* 0x00000009ff0b7290 */ /* 0x000fe40008ffe4ff */
[----:B------:R-:W-:-:S07]  /*02e0*/  UIADD3.X UR9, UPT, UPT, URZ, UR9, URZ, UP0, !UPT ;  /* 0x00000009ff097290 */ /* 0x000fce00087fe4ff */
[----:B------:R3:W-:Y:S02]  /*02f0*/  UTMACCTL.PF [UR10] ;  /* 0x000000000a0079b9 */ /* 0x0007e40008040000 */
[----:B------:R3:W-:Y:S02]  /*0300*/  UTMACCTL.PF [UR8] ;  /* 0x00000000080079b9 */ /* 0x0007e40008040000 */
[----:B---3--:R-:W-:Y:S01]  /*0310*/  NOP ;  /* 0x0000000000007918 */ /* 0x008fe20000000000 */
.L_x_5:
[----:B------:R-:W-:Y:S05]  /*0320*/  BSYNC.RECONVERGENT B0 ;  /* 0x0000000000007941 */ /* 0x000fea0003800200 */
.L_x_4:
[----:B------:R-:W-:Y:S04]  /*0330*/  BSSY.RECONVERGENT B0, `(.L_x_6) ;  /* 0x000000a000007945 */ /* 0x000fe80003800200 */
        /* <DEDUP_REMOVED lines=9> */
.L_x_7:
[----:B------:R-:W-:Y:S05]  /*03d0*/  BSYNC.RECONVERGENT B0 ;  /* 0x0000000000007941 */ /* 0x000fea0003800200 */
.L_x_6:
[----:B------:R-:W3:Y:S01]  /*03e0*/  LDCU.64 UR8, c[0x0][0x988] ;  /* 0x00013100ff0877ac */ /* 0x000ee20008000a00 */
[----:B------:R-:W-:Y:S02]  /*03f0*/  UISETP.EQ.U32.AND UP1, UPT, UR6, URZ, UPT ;  /* 0x000000ff0600728c */ /* 0x000fe4000bf22070 */
[----:B------:R-:W-:Y:S02]  /*0400*/  UPLOP3.LUT UP6, UPT, UPT, UPT, UPT, 0x80, 0x8 ;  /* 0x000000000008789c */ /* 0x000fe40003fcf070 */
[----:B---3--:R-:W-:-:S04]  /*0410*/  UISETP.NE.U32.AND UP0, UPT, UR8, URZ, UPT ;  /* 0x000000ff0800728c */ /* 0x008fc8000bf05070 */
[----:B------:R-:W-:-:S04]  /*0420*/  UISETP.NE.AND.EX UP0, UPT, UR9, URZ, UPT, UP0 ;  /* 0x000000ff0900728c */ /* 0x000fc8000bf05300 */
[----:B------:R-:W-:-:S04]  /*0430*/  UISETP.EQ.OR.EX UP2, UPT, UR7, URZ, !UP0, UP1 ;  /* 0x000000ff0700728c */ /* 0x000fc8000c742710 */
[----:B------:R-:W-:-:S05]  /*0440*/  UP2UR UR50, UPR, URZ, 0x4 ;  /* 0x00000004ff327883 */ /* 0x000fca0008000000 */
[----:B------:R-:W-:Y:S07]  /*0450*/  BRA.U !UP2, `(.L_x_8) ;  /* 0x000000010a207547 */ /* 0x000fee000b800000 */
[----:B------:R-:W-:Y:S01]  /*0460*/  UISETP.NE.U32.AND UP2, UPT, UR6, URZ, UPT ;  /* 0x000000ff0600728c */ /* 0x000fe2000bf45070 */
[----:B-----5:R-:W-:Y:S01]  /*0470*/  FSETP.NEU.AND P0, PT, R35, RZ, PT ;  /* 0x000000ff2300720b */ /* 0x020fe20003f0d000 */
[----:B------:R-:W-:Y:S02]  /*0480*/  USEL UR5, URZ, 0xffffffff, UP0 ;  /* 0xffffffffff057887 */ /* 0x000fe40008000000 */
[----:B------:R-:W-:-:S10]  /*0490*/  UISETP.NE.AND.EX UP2, UPT, UR7, URZ, UPT, UP2 ;  /* 0x000000ff0700728c */ /* 0x000fd4000bf45320 */
[----:B------:R-:W-:Y:S01]  /*04a0*/  VOTEU.ANY UP1, P0 ;  /* 0x0000000000ff7886 */ /* 0x000fe20000020100 */
[----:B------:R-:W-:-:S04]  /*04b0*/  @!UP2 USEL UR5, URZ, 0xffffffff, UP1 ;  /* 0xffffffffff05a887 */ /* 0x000fc80008800000 */
[----:B------:R-:W-:-:S04]  /*04c0*/  ULOP3.LUT UR5, UR5, 0x1, URZ, 0xc0, !UPT ;  /* 0x0000000105057892 */ /* 0x000fc8000f8ec0ff */
[----:B------:R-:W-:-:S11]  /*04d0*/  UISETP.NE.U32.AND UP6, UPT, UR5, 0x1, UPT ;  /* 0x000000010500788c */ /* 0x000fd6000bfc5070 */
.L_x_8:
[----:B-12---:R-:W1:Y:S01]  /*04e0*/  SHFL.IDX PT, R2, R78, RZ, 0x1f ;  /* 0x00001fff4e027589 */ /* 0x006e6200000e0000 */
[----:B------:R-:W-:Y:S01]  /*04f0*/  UISETP.NE.AND UP5, UPT, UR4, 0x2, UPT ;  /* 0x000000020400788c */ /* 0x000fe2000bfa5270 */
[----:B-1----:R-:W-:-:S13]  /*0500*/  ISETP.NE.AND P0, PT, R2, RZ, PT ;  /* 0x000000ff0200720c */ /* 0x002fda0003f05270 */
[----:B------:R-:W-:Y:S05]  /*0510*/  @P0 BRA `(.L_x_9) ;  /* 0x0000000000680947 */ /* 0x000fea0003800000 */
[----:B------:R-:W1:Y:S01]  /*0520*/  S2UR UR7, SR_CgaCtaId ;  /* 0x00000000000779c3 */ /* 0x000e620000008800 */
[----:B------:R-:W-:Y:S01]  /*0530*/  UMOV UR8, 0x400 ;  /* 0x0000040000087882 */ /* 0x000fe20000000000 */
[----:B------:R-:W-:Y:S01]  /*0540*/  UMOV UR6, 0x1 ;  /* 0x0000000100067882 */ /* 0x000fe20000000000 */
[----:B------:R-:W-:Y:S01]  /*0550*/  UMOV UR5, 0x2 ;  /* 0x0000000200057882 */ /* 0x000fe20000000000 */
[----:B------:R-:W-:Y:S01]  /*0560*/  ELECT P0, URZ, PT ;  /* 0x0000000000ff782f */ /* 0x000fe20003800000 */
[----:B------:R-:W-:-:S04]  /*0570*/  UIADD3 UR10, UPT, UPT, -UR5, 0x100000, URZ ;  /* 0x00100000050a7890 */ /* 0x000fc8000fffe1ff */
[----:B------:R-:W-:Y:S02]  /*0580*/  USHF.L.U32 UR11, UR10, 0xb, URZ ;  /* 0x0000000b0a0b7899 */ /* 0x000fe400080006ff */
[----:B------:R-:W-:Y:S02]  /*0590*/  USHF.L.U32 UR10, UR10, 0x1, URZ ;  /* 0x000000010a0a7899 */ /* 0x000fe400080006ff */
[----:B-1----:R-:W-:Y:S02]  /*05a0*/  ULEA UR7, UR7, UR8, 0x18 ;  /* 0x0000000807077291 */ /* 0x002fe4000f8ec0ff */
[----:B------:R-:W-:-:S04]  /*05b0*/  UIADD3 UR8, UPT, UPT, -UR6, 0x100000, URZ ;  /* 0x0010000006087890 */ /* 0x000fc8000fffe1ff */
[----:B------:R-:W-:Y:S02]  /*05c0*/  USHF.L.U32 UR9, UR8, 0xb, URZ ;  /* 0x0000000b08097899 */ /* 0x000fe400080006ff */
[----:B------:R-:W-:Y:S01]  /*05d0*/  USHF.L.U32 UR8, UR8, 0x1, URZ ;  /* 0x0000000108087899 */ /* 0x000fe200080006ff */
[----:B------:R-:W1:Y:S11]  /*05e0*/  FENCE.VIEW.ASYNC.S ;  /* 0x00000000000073c6 */ /* 0x000e760000000000 */
[----:B-1----:R1:W2:Y:S01]  /*05f0*/  SYNCS.EXCH.64 URZ, [UR7], UR8 ;  /* 0x0000000807ff75b2 */ /* 0x0022a20008000100 */
[----:B------:R1:W3:Y:S01]  /*0600*/  SYNCS.EXCH.64 URZ, [UR7+0x30], UR10 ;  /* 0x0000300a07ff75b2 */ /* 0x0002e20008000100 */
[----:B------:R1:W4:Y:S01]  /*0610*/  SYNCS.EXCH.64 URZ, [UR7+0x8], UR8 ;  /* 0x0000080807ff75b2 */ /* 0x0003220008000100 */
[----:B------:R1:W1:Y:S01]  /*0620*/  SYNCS.EXCH.64 URZ, [UR7+0x38], UR10 ;  /* 0x0000380a07ff75b2 */ /* 0x0002620008000100 */
        /* <DEDUP_REMOVED lines=8> */
[----:B------:R-:W-:Y:S01]  /*06b0*/  NOP ;  /* 0x0000000000007918 */ /* 0x000fe20000000000 */
.L_x_9:
[----:B------:R-:W2:Y:S01]  /*06c0*/  SHFL.IDX PT, R2, R78, RZ, 0x1f ;  /* 0x00001fff4e027589 */ /* 0x000ea200000e0000 */
[----:B------:R-:W-:Y:S01]  /*06d0*/  NOP ;  /* 0x0000000000007918 */ /* 0x000fe20000000000 */
[----:B--2---:R-:W-:-:S13]  /*06e0*/  ISETP.NE.AND P0, PT, R2, 0x1, PT ;  /* 0x000000010200780c */ /* 0x004fda0003f05270 */
[----:B------:R-:W-:Y:S05]  /*06f0*/  @P0 BRA `(.L_x_10) ;  /* 0x0000000000500947 */ /* 0x000fea0003800000 */
[----:B-1----:R-:W1:Y:S01]  /*0700*/  S2UR UR7, SR_CgaCtaId ;  /* 0x00000000000779c3 */ /* 0x002e620000008800 */
        /* <DEDUP_REMOVED lines=12> */
[----:B-1----:R2:W1:Y:S01]  /*07d0*/  SYNCS.EXCH.64 URZ, [UR7+0x60], UR8 ;  /* 0x0000600807ff75b2 */ /* 0x0024620008000100 */
[----:B------:R2:W1:Y:S01]  /*07e0*/  SYNCS.EXCH.64 URZ, [UR7+0x78], UR10 ;  /* 0x0000780a07ff75b2 */ /* 0x0004620008000100 */
[----:B------:R2:W1:Y:S01]  /*07f0*/  SYNCS.EXCH.64 URZ, [UR7+0x68], UR8 ;  /* 0x0000680807ff75b2 */ /* 0x0004620008000100 */
[----:B------:R2:W1:Y:S01]  /*0800*/  SYNCS.EXCH.64 URZ, [UR7+0x80], UR10 ;  /* 0x0000800a07ff75b2 */ /* 0x0004620008000100 */
[----:B------:R2:W1:Y:S01]  /*0810*/  SYNCS.EXCH.64 URZ, [UR7+0x70], UR8 ;  /* 0x0000700807ff75b2 */ /* 0x0004620008000100 */
[----:B------:R2:W1:Y:S02]  /*0820*/  SYNCS.EXCH.64 URZ, [UR7+0x88], UR10 ;  /* 0x0000880a07ff75b2 */ /* 0x0004640008000100 */
[----:B--2---:R-:W-:Y:S01]  /*0830*/  NOP ;  /* 0x0000000000007918 */ /* 0x004fe20000000000 */
.L_x_10:
[----:B------:R-:W2:Y:S01]  /*0840*/  SHFL.IDX PT, R2, R78, RZ, 0x1f ;  /* 0x00001fff4e027589 */ /* 0x000ea200000e0000 */
[----:B------:R-:W-:Y:S01]  /*0850*/  NOP ;  /* 0x0000000000007918 */ /* 0x000fe20000000000 */
[----:B--2---:R-:W-:-:S13]  /*0860*/  ISETP.NE.AND P0, PT, R2, 0x3, PT ;  /* 0x000000030200780c */ /* 0x004fda0003f05270 */
[----:B------:R-:W-:Y:S05]  /*0870*/  @P0 BRA `(.L_x_11) ;  /* 0x0000000000300947 */ /* 0x000fea0003800000 */
[----:B------:R-:W2:Y:S01]  /*0880*/  S2UR UR6, SR_CgaCtaId ;  /* 0x00000000000679c3 */ /* 0x000ea20000008800 */
[----:B-1----:R-:W-:Y:S01]  /*0890*/  UMOV UR7, 0x400 ;  /* 0x0000040000077882 */ /* 0x002fe20000000000 */
[----:B------:R-:W-:Y:S01]  /*08a0*/  UMOV UR5, 0x20 ;  /* 0x0000002000057882 */ /* 0x000fe20000000000 */
[----:B------:R-:W-:Y:S01]  /*08b0*/  ELECT P0, URZ, PT ;  /* 0x0000000000ff782f */ /* 0x000fe20003800000 */
[----:B------:R-:W-:-:S04]  /*08c0*/  UIADD3 UR8, UPT, UPT, -UR5, 0x100000, URZ ;  /* 0x0010000005087890 */ /* 0x000fc8000fffe1ff */
[----:B------:R-:W-:Y:S02]  /*08d0*/  USHF.L.U32 UR9, UR8, 0xb, URZ ;  /* 0x0000000b08097899 */ /* 0x000fe400080006ff */
[----:B------:R-:W-:Y:S02]  /*08e0*/  USHF.L.U32 UR8, UR8, 0x1, URZ ;  /* 0x0000000108087899 */ /* 0x000fe400080006ff */
[----:B--2---:R-:W-:Y:S01]  /*08f0*/  ULEA UR6, UR6, UR7, 0x18 ;  /* 0x0000000706067291 */ /* 0x004fe2000f8ec0ff */
[----:B------:R-:W1:Y:S11]  /*0900*/  FENCE.VIEW.ASYNC.S ;  /* 0x00000000000073c6 */ /* 0x000e760000000000 */
[----:B-1----:R2:W1:Y:S01]  /*0910*/  SYNCS.EXCH.64 URZ, [UR6+0x90], UR8 ;  /* 0x0000900806ff75b2 */ /* 0x0024620008000100 */
[----:B------:R2:W1:Y:S02]  /*0920*/  SYNCS.EXCH.64 URZ, [UR6+0x98], UR8 ;  /* 0x0000980806ff75b2 */ /* 0x0004640008000100 */
[----:B--2---:R-:W-:Y:S01]  /*0930*/  NOP ;  /* 0x0000000000007918 */ /* 0x004fe20000000000 */
.L_x_11:
[----:B------:R-:W2:Y:S01]  /*0940*/  SHFL.IDX PT, R2, R78, RZ, 0x1f ;  /* 0x00001fff4e027589 */ /* 0x000ea200000e0000 */
[----:B------:R-:W-:Y:S01]  /*0950*/  NOP ;  /* 0x0000000000007918 */ /* 0x000fe20000000000 */
[----:B--2---:R-:W-:-:S13]  /*0960*/  ISETP.NE.AND P0, PT, R2, 0x4, PT ;  /* 0x000000040200780c */ /* 0x004fda0003f05270 */
[----:B------:R-:W-:Y:S05]  /*0970*/  @P0 BRA `(.L_x_12) ;  /* 0x0000000000440947 */ /* 0x000fea0003800000 */
[----:B------:R-:W2:Y:S01]  /*0980*/  S2UR UR6, SR_CgaCtaId ;  /* 0x00000000000679c3 */ /* 0x000ea20000008800 */
[----:B-1----:R-:W-:Y:S01]  /*0990*/  UMOV UR8, 0x1e0 ;  /* 0x000001e000087882 */ /* 0x002fe20000000000 */
[----:B------:R-:W-:Y:S01]  /*09a0*/  UMOV UR7, 0x400 ;  /* 0x0000040000077882 */ /* 0x000fe20000000000 */
[----:B------:R-:W-:Y:S01]  /*09b0*/  USEL UR8, UR8, 0x1a0, UP6 ;  /* 0x000001a008087887 */ /* 0x000fe2000b000000 */
[----:B------:R-:W-:Y:S01]  /*09c0*/  UMOV UR5, 0x1 ;  /* 0x0000000100057882 */ /* 0x000fe20000000000 */
[----:B------:R-:W-:Y:S01]  /*09d0*/  ELECT P0, URZ, PT ;  /* 0x0000000000ff782f */ /* 0x000fe20003800000 */
[----:B------:R-:W-:-:S04]  /*09e0*/  UIADD3 UR10, UPT, UPT, -UR5, 0x100000, URZ ;  /* 0x00100000050a7890 */ /* 0x000fc8000fffe1ff */
[----:B------:R-:W-:Y:S02]  /*09f0*/  USHF.L.U32 UR11, UR10, 0xb, URZ ;  /* 0x0000000b0a0b7899 */ /* 0x000fe400080006ff */
[----:B------:R-:W-:Y:S02]  /*0a00*/  USHF.L.U32 UR10, UR10, 0x1, URZ ;  /* 0x000000010a0a7899 */ /* 0x000fe400080006ff */
        /* <DEDUP_REMOVED lines=8> */
.L_x_12:
[----:B------:R-:W2:Y:S01]  /*0a90*/  SHFL.IDX PT, R2, R78, RZ, 0x1f ;  /* 0x00001fff4e027589 */ /* 0x000ea200000e0000 */
[----:B------:R-:W1:Y:S01]  /*0aa0*/  S2UR UR46, SR_CgaCtaId ;  /* 0x00000000002e79c3 */ /* 0x000e620000008800 */
[----:B------:R-:W-:Y:S01]  /*0ab0*/  NOP ;  /* 0x0000000000007918 */ /* 0x000fe20000000000 */
[----:B--2---:R-:W-:-:S13]  /*0ac0*/  ISETP.NE.AND P0, PT, R2, 0x5, PT ;  /* 0x000000050200780c */ /* 0x004fda0003f05270 */
[----:B-1----:R-:W-:Y:S05]  /*0ad0*/  @P0 BRA `(.L_x_13) ;  /* 0x0000000000440947 */ /* 0x002fea0003800000 */
[----:B------:R-:W-:Y:S01]  /*0ae0*/  UMOV UR7, 0x400 ;  /* 0x0000040000077882 */ /* 0x000fe20000000000 */
[----:B------:R-:W-:Y:S01]  /*0af0*/  UMOV UR6, 0x1 ;  /* 0x0000000100067882 */ /* 0x000fe20000000000 */
[----:B------:R-:W-:Y:S01]  /*0b00*/  UMOV UR5, 0x80 ;  /* 0x0000008000057882 */ /* 0x000fe20000000000 */
[----:B------:R-:W-:Y:S02]  /*0b10*/  ULEA UR7, UR46, UR7, 0x18 ;  /* 0x000000072e077291 */ /* 0x000fe4000f8ec0ff */
[----:B------:R-:W-:-:S04]  /*0b20*/  UIADD3 UR8, UPT, UPT, -UR6, 0x100000, URZ ;  /* 0x0010000006087890 */ /* 0x000fc8000fffe1ff */
[----:B------:R-:W-:Y:S02]  /*0b30*/  USHF.L.U32 UR9, UR8, 0xb, URZ ;  /* 0x0000000b08097899 */ /* 0x000fe400080006ff */
[----:B------:R-:W-:Y:S02]  /*0b40*/  USHF.L.U32 UR8, UR8, 0x1, URZ ;  /* 0x0000000108087899 */ /* 0x000fe400080006ff */
[----:B------:R-:W-:-:S04]  /*0b50*/  UIADD3 UR10, UPT, UPT, -UR5, 0x100000, URZ ;  /* 0x00100000050a7890 */ /* 0x000fc8000fffe1ff */
[----:B------:R-:W-:Y:S02]  /*0b60*/  USHF.L.U32 UR11, UR10, 0xb, URZ ;  /* 0x0000000b0a0b7899 */ /* 0x000fe400080006ff */
[----:B------:R-:W-:Y:S01]  /*0b70*/  USHF.L.U32 UR10, UR10, 0x1, URZ ;  /* 0x000000010a0a7899 */ /* 0x000fe200080006ff */
[----:B------:R-:W-:Y:S01]  /*0b80*/  ELECT P0, URZ, PT ;  /* 0x0000000000ff782f */ /* 0x000fe20003800000 */
[----:B------:R-:W1:Y:S02]  /*0b90*/  FENCE.VIEW.ASYNC.S ;  /* 0x00000000000073c6 */ /* 0x000e640000000000 */
[----:B-1----:R1:W2:Y:S08]  /*0ba0*/  SYNCS.EXCH.64 URZ, [UR7+0xb0], UR8 ;  /* 0x0000b00807ff75b2 */ /* 0x0022b00008000100 */
[----:B------:R1:W1:Y:S01]  /*0bb0*/  SYNCS.EXCH.64 URZ, [UR7+0xc0], UR10 ;  /* 0x0000c00a07ff75b2 */ /* 0x0002620008000100 */
[----:B------:R1:W1:Y:S01]  /*0bc0*/  SYNCS.EXCH.64 URZ, [UR7+0xb8], UR8 ;  /* 0x0000b80807ff75b2 */ /* 0x0002620008000100 */
[----:B------:R1:W1:Y:S01]  /*0bd0*/  SYNCS.EXCH.64 URZ, [UR7+0xc8], UR10 ;  /* 0x0000c80a07ff75b2 */ /* 0x0002620008000100 */
[----:B------:R-:W-:Y:S01]  /*0be0*/  NOP ;  /* 0x0000000000007918 */ /* 0x000fe20000000000 */
.L_x_13:
[----:B------:R-:W3:Y:S01]  /*0bf0*/  LDCU UR5, c[0x0][0x36c] ;  /* 0x00006d80ff0577ac */ /* 0x000ee20008000800 */
[----:B------:R-:W-:Y:S01]  /*0c00*/  ISETP.NE.OR P6, PT, R0, 0x2, !P6 ;  /* 0x000000020000780c */ /* 0x000fe200077c5670 */
[----:B------:R-:W-:Y:S01]  /*0c10*/  NOP ;  /* 0x0000000000007918 */ /* 0x000fe20000000000 */
[----:B------:R-:W-:Y:S01]  /*0c20*/  LOP3.LUT R8, R77, 0x1f, RZ, 0xc0, !PT ;  /* 0x0000001f4d087812 */ /* 0x000fe200078ec0ff */
[----:B------:R-:W-:Y:S02]  /*0c30*/  UISETP.NE.AND UP4, UPT, UR4, URZ, UPT ;  /* 0x000000ff0400728c */ /* 0x000fe4000bf85270 */
[----:B---3--:R-:W-:-:S09]  /*0c40*/  UISETP.EQ.U32.AND UP1, UPT, UR5, 0x1, UPT ;  /* 0x000000010500788c */ /* 0x008fd2000bf22070 */
[----:B------:R-:W-:Y:S05]  /*0c50*/  BRA.U !UP1, `(.L_x_14) ;  /* 0x0000000109087547 */ /* 0x000fea000b800000 */
[----:B-12-4-:R-:W-:Y:S01]  /*0c60*/  UCGABAR_ARV ;  /* 0x00000000000079c7 */ /* 0x016fe20008000000 */
[----:B------:R-:W-:Y:S05]  /*0c70*/  BRA `(.L_x_15) ;  /* 0x0000000000047947 */ /* 0x000fea0003800000 */
.L_x_14:
[----:B-12-4-:R-:W-:Y:S01]  /*0c80*/  NOP ;  /* 0x0000000000007918 */ /* 0x016fe20000000000 */
.L_x_15:
[----:B------:R-:W1:Y:S01]  /*0c90*/  S2R R16, SR_CTAID.Y ;  /* 0x0000000000107919 */ /* 0x000e620000002600 */
[----:B------:R-:W2:Y:S01]  /*0ca0*/  S2UR UR6, SR_CTAID.X ;  /* 0x00000000000679c3 */ /* 0x000ea20000002500 */
[----:B------:R-:W-:-:S05]  /*0cb0*/  CS2R.32 R68, SR_CgaSize ;  /* 0x0000000000447805 */ /* 0x000fca0000008a00 */
[----:B------:R-:W-:-:S05]  /*0cc0*/  IMAD R68, R68, -0xa0, RZ ;  /* 0xffffff6044447824 */ /* 0x000fca00078e02ff */
[----:B------:R-:W-:-:S14]  /*0cd0*/  R2UR UR7, R68 ;  /* 0x00000000440772ca */ /* 0x000fdc00000e0000 */
[----:B------:R-:W3:Y:S01]  /*0ce0*/  LDCU UR7, c[0x0][UR7+0x2b0] ;  /* 0x00005600070777ac */ /* 0x000ee20008000800 */
[----:B------:R-:W-:-:S05]  /*0cf0*/  CS2R.32 R68, SR_CgaSize ;  /* 0x0000000000447805 */ /* 0x000fca0000008a00 */
[----:B------:R-:W-:-:S05]  /*0d00*/  IMAD R68, R68, -0xa0, RZ ;  /* 0xffffff6044447824 */ /* 0x000fca00078e02ff */
[----:B------:R-:W-:-:S14]  /*0d10*/  R2UR UR5, R68 ;  /* 0x00000000440572ca */ /* 0x000fdc00000e0000 */
[----:B------:R-:W4:Y:S01]  /*0d20*/  LDCU UR5, c[0x0][UR5+0x2b4] ;  /* 0x00005680050577ac */ /* 0x000f220008000800 */
[----:B------:R-:W4:Y:S01]  /*0d30*/  LDC R11, c[0x0][0xc24] ;  /* 0x00030900ff0b7b82 */ /* 0x000f220000000800 */
[----:B------:R-:W-:Y:S02]  /*0d40*/  USHF.L.U32 UR56, UR46, 0xa, URZ ;  /* 0x0000000a2e387899 */ /* 0x000fe400080006ff */
[----:B------:R-:W-:Y:S02]  /*0d50*/  USHF.L.U32 UR32, UR46, 0x5, URZ ;  /* 0x000000052e207899 */ /* 0x000fe400080006ff */
[----:B------:R-:W-:Y:S02]  /*0d60*/  ULOP3.LUT UR56, UR56, 0x400, URZ, 0xc0, !UPT ;  /* 0x0000040038387892 */ /* 0x000fe4000f8ec0ff */
[----:B------:R-:W-:Y:S01]  /*0d70*/  ULOP3.LUT UR32, UR32, 0x20, URZ, 0xc0, !UPT ;  /* 0x0000002020207892 */ /* 0x000fe2000f8ec0ff */
[----:B------:R-:W-:-:S05]  /*0d80*/  CS2R.32 R5, SR_CgaSize ;  /* 0x0000000000057805 */ /* 0x000fca0000008a00 */
[----:B------:R-:W-:-:S06]  /*0d90*/  IMAD R5, R5, -0xa0, RZ ;  /* 0xffffff6005057824 */ /* 0x000fcc00078e02ff */
[----:B------:R-:W4:Y:S01]  /*0da0*/  LDC R5, c[0x0][R5+0x2a0] ;  /* 0x0000a80005057b82 */ /* 0x000f220000000800 */
[----:B------:R-:W-:Y:S01]  /*0db0*/  UISETP.NE.AND UP2, UPT, UR4, 0x2, UPT ;  /* 0x000000020400788c */ /* 0x000fe2000bf45270 */
[----:B--2---:R-:W-:Y:S02]  /*0dc0*/  I2FP.F32.U32 R68, UR6 ;  /* 0x0000000600447c45 */ /* 0x004fe40008201000 */
[----:B------:R-:W-:-:S05]  /*0dd0*/  CS2R.32 R66, SR_CgaSize ;  /* 0x0000000000427805 */ /* 0x000fca0000008a00 */
[----:B------:R-:W-:-:S06]  /*0de0*/  IMAD R66, R66, -0xa0, RZ ;  /* 0xffffff6042427824 */ /* 0x000fcc00078e02ff */
[----:B------:R-:W2:Y:S01]  /*0df0*/  LDC R66, c[0x0][R66+0x2a4] ;  /* 0x0000a90042427b82 */ /* 0x000ea20000000800 */
[----:B------:R-:W-:Y:S01]  /*0e00*/  MOV R19, UR6 ;  /* 0x0000000600137c02 */ /* 0x000fe20008000f00 */
[----:B---3--:R-:W-:Y:S01]  /*0e10*/  FMUL R68, R68, UR7 ;  /* 0x0000000744447c20 */ /* 0x008fe20008400000 */
[----:B-1----:R-:W-:-:S05]  /*0e20*/  I2FP.F32.U32 R0, R16 ;  /* 0x0000001000007245 */ /* 0x002fca0000201000 */
[----:B------:R-:W1:Y:S01]  /*0e30*/  S2UR UR47, SR_CTAID.Z ;  /* 0x00000000002f79c3 */ /* 0x000e620000002700 */
[----:B----4-:R-:W-:Y:S01]  /*0e40*/  ISETP.GE.AND P0, PT, R11, 0x1, PT ;  /* 0x000000010b00780c */ /* 0x010fe20003f06270 */
[----:B------:R-:W3:Y:S01]  /*0e50*/  F2I.U32.TRUNC.NTZ R68, R68 ;  /* 0x0000004400447305 */ /* 0x000ee2000020f000 */
[----:B------:R-:W-:Y:S01]  /*0e60*/  FMUL R0, R0, UR5 ;  /* 0x0000000500007c20 */ /* 0x000fe20008400000 */
[----:B------:R-:W4:Y:S04]  /*0e70*/  LDCU UR5, c[0x0][0xc30] ;  /* 0x00018600ff0577ac */ /* 0x000f280008000800 */
[----:B------:R-:W1:Y:S02]  /*0e80*/  LDC R26, c[0x0][0xc24] ;  /* 0x00030900ff1a7b82 */ /* 0x000e640000000800 */
[----:B------:R-:W4:Y:S01]  /*0e90*/  F2I.U32.TRUNC.NTZ R3, R0 ;  /* 0x0000000000037305 */ /* 0x000f22000020f000 */
[----:B---3--:R-:W-:-:S05]  /*0ea0*/  IADD3 R68, PT, PT, -R68, RZ, RZ ;  /* 0x000000ff44447210 */ /* 0x008fca0007ffe1ff */
[----:B------:R-:W-:Y:S01]  /*0eb0*/  IMAD R68, R5, R68, UR6 ;  /* 0x0000000605447e24 */ /* 0x000fe2000f8e0244 */
[----:B----4-:R-:W-:Y:S02]  /*0ec0*/  IADD3 R3, PT, PT, -R3, RZ, RZ ;  /* 0x000000ff03037210 */ /* 0x010fe40007ffe1ff */
[----:B------:R-:W-:-:S03]  /*0ed0*/  PRMT R0, RZ, 0x7610, R0 ;  /* 0x00007610ff007816 */ /* 0x000fc60000000000 */
[----:B--2---:R-:W-:Y:S01]  /*0ee0*/  IMAD R66, R66, R3, R16 ;  /* 0x0000000342427224 */ /* 0x004fe200078e0210 */
[----:B------:R-:W-:Y:S06]  /*0ef0*/  BRA.U UP4, `(.L_x_16) ;  /* 0x0000000104207547 */ /* 0x000fec000b800000 */
[C---:B------:R-:W-:Y:S02]  /*0f00*/  ISETP.NE.AND P3, PT, R66.reuse, RZ, PT ;  /* 0x000000ff4200720c */ /* 0x040fe40003f65270 */
[----:B------:R-:W-:Y:S02]  /*0f10*/  ISETP.NE.AND P1, PT, R66, RZ, PT ;  /* 0x000000ff4200720c */ /* 0x000fe40003f25270 */
[C---:B------:R-:W-:Y:S02]  /*0f20*/  ISETP.NE.AND P2, PT, R68.reuse, 0x1, PT ;  /* 0x000000014400780c */ /* 0x040fe40003f45270 */
[----:B------:R-:W-:Y:S02]  /*0f30*/  SEL R0, RZ, 0x2, P3 ;  /* 0x00000002ff007807 */ /* 0x000fe40001800000 */
[----:B------:R-:W-:Y:S02]  /*0f40*/  ISETP.EQ.OR P1, PT, R68, RZ, !P1 ;  /* 0x000000ff4400720c */ /* 0x000fe40004f22670 */
[----:B------:R-:W-:-:S02]  /*0f50*/  SEL R0, R0, 0x2, P2 ;  /* 0x0000000200007807 */ /* 0x000fc40001000000 */
[----:B------:R-:W-:-:S05]  /*0f60*/  SEL R3, RZ, 0x1, !P1 ;  /* 0x00000001ff037807 */ /* 0x000fca0004800000 */
[----:B------:R-:W-:Y:S02]  /*0f70*/  IMAD.IADD R0, R3, 0x1, R0 ;  /* 0x0000000103007824 */ /* 0x000fe400078e0200 */
.L_x_16:
[----:B------:R-:W-:Y:S05]  /*0f80*/  @!P0 BRA `(.L_x_17) ;  /* 0x0000000000b88947 */ /* 0x000fea0003800000 */
[----:B------:R-:W2:Y:S01]  /*0f90*/  LDC.64 R4, c[0x0][0xc18] ;  /* 0x00030600ff047b82 */ /* 0x000ea20000000a00 */
[----:B------:R-:W-:-:S07]  /*0fa0*/  ISETP.NE.AND P0, PT, R11, 0x1, PT ;  /* 0x000000010b00780c */ /* 0x000fce0003f05270 */
[----:B------:R-:W3:Y:S08]  /*0fb0*/  LDC R10, c[0x0][0xc0c] ;  /* 0x00030300ff0a7b82 */ /* 0x000ef00000000800 */
[----:B------:R-:W4:Y:S08]  /*0fc0*/  LDC R13, c[0x0][0x370] ;  /* 0x0000dc00ff0d7b82 */ /* 0x000f300000000800 */
[----:B------:R-:W1:Y:S01]  /*0fd0*/  LDC R12, c[0x0][0x374] ;  /* 0x0000dd00ff0c7b82 */ /* 0x000e620000000800 */
[----:B--2---:R-:W-:-:S07]  /*0fe0*/  ISETP.NE.AND P1, PT, R4, 0x1, PT ;  /* 0x000000010400780c */ /* 0x004fce0003f25270 */
[----:B------:R-:W4:Y:S01]  /*0ff0*/  LDC.64 R6, c[0x0][0xc10] ;  /* 0x00030400ff067b82 */ /* 0x000f220000000a00 */
[----:B---3--:R-:W-:-:S07]  /*1000*/  ISETP.NE.AND P2, PT, R10, 0x1, PT ;  /* 0x000000010a00780c */ /* 0x008fce0003f45270 */
[----:B------:R-:W2:Y:S08]  /*1010*/  LDC R9, c[0x0][0xc20] ;  /* 0x00030800ff097b82 */ /* 0x000eb00000000800 */
[----:B------:R-:W3:Y:S01]  /*1020*/  LDC.64 R2, c[0x0][0xc28] ;  /* 0x00030a00ff027b82 */ /* 0x000ee20000000a00 */
[----:B-1----:R-:W-:-:S04]  /*1030*/  IMAD.HI.U32 R14, R12, R5, RZ ;  /* 0x000000050c0e7227 */ /* 0x002fc800078e00ff */
[----:B----4-:R-:W-:-:S04]  /*1040*/  IMAD.HI.U32 R18, R13, R6, RZ ;  /* 0x000000060d127227 */ /* 0x010fc800078e00ff */
[----:B------:R-:W-:Y:S01]  /*1050*/  IMAD.HI.U32 R20, R19, R6, RZ ;  /* 0x0000000613147227 */ /* 0x000fe200078e00ff */
[----:B------:R-:W-:Y:S02]  /*1060*/  @P2 SHF.R.U32.HI R13, RZ, R7, R18 ;  /* 0x00000007ff0d2219 */ /* 0x000fe40000011612 */
[----:B--2---:R-:W-:Y:S01]  /*1070*/  @P1 SHF.R.U32.HI R12, RZ, R9, R14 ;  /* 0x00000009ff0c1219 */ /* 0x004fe2000001160e */
[----:B------:R-:W-:Y:S01]  /*1080*/  IMAD.HI.U32 R18, R16, R5, RZ ;  /* 0x0000000510127227 */ /* 0x000fe200078e00ff */
[----:B------:R-:W-:-:S04]  /*1090*/  SHF.R.U32.HI R20, RZ, R7, R20 ;  /* 0x00000007ff147219 */ /* 0x000fc80000011614 */
[----:B------:R-:W-:Y:S01]  /*10a0*/  SHF.R.U32.HI R9, RZ, R9, R18 ;  /* 0x00000009ff097219 */ /* 0x000fe20000011612 */
[----:B---3--:R-:W-:Y:S01]  /*10b0*/  IMAD.HI.U32 R14, R12, R2, RZ ;  /* 0x000000020c0e7227 */ /* 0x008fe200078e00ff */
[----:B------:R-:W-:Y:S02]  /*10c0*/  SEL R5, R19, R20, !P2 ;  /* 0x0000001413057207 */ /* 0x000fe40005000000 */
[----:B------:R-:W-:Y:S01]  /*10d0*/  SEL R9, R16, R9, !P1 ;  /* 0x0000000910097207 */ /* 0x000fe20004800000 */
[----:B------:R-:W-:Y:S01]  /*10e0*/  IMAD.HI.U32 R6, R13, R2, RZ ;  /* 0x000000020d067227 */ /* 0x000fe200078e00ff */
[-C--:B------:R-:W-:Y:S02]  /*10f0*/  @P0 SHF.R.U32.HI R12, RZ, R3.reuse, R14 ;  /* 0x00000003ff0c0219 */ /* 0x080fe4000001160e */
[----:B------:R-:W-:Y:S02]  /*1100*/  IADD3 R7, PT, PT, -R9, RZ, RZ ;  /* 0x000000ff09077210 */ /* 0x000fe40007ffe1ff */
[----:B------:R-:W-:Y:S01]  /*1110*/  @P0 SHF.R.U32.HI R13, RZ, R3, R6 ;  /* 0x00000003ff0d0219 */ /* 0x000fe20000011606 */
[----:B------:R-:W-:-:S02]  /*1120*/  IMAD R12, R12, R11, RZ ;  /* 0x0000000b0c0c7224 */ /* 0x000fc400078e02ff */
[----:B------:R-:W-:Y:S02]  /*1130*/  IMAD R7, R4, R7, R16 ;  /* 0x0000000704077224 */ /* 0x000fe400078e0210 */
[----:B------:R-:W-:Y:S01]  /*1140*/  IMAD R6, R13, R11, RZ ;  /* 0x0000000b0d067224 */ /* 0x000fe200078e02ff */
[----:B------:R-:W-:-:S04]  /*1150*/  ISETP.GE.AND P1, PT, R9, R12, PT ;  /* 0x0000000c0900720c */ /* 0x000fc80003f26270 */
[----:B------:R-:W-:Y:S01]  /*1160*/  ISETP.GE.OR P1, PT, R5, R6, P1 ;  /* 0x000000060500720c */ /* 0x000fe20000f26670 */
[----:B------:R-:W-:-:S05]  /*1170*/  IMAD.HI.U32 R6, R9, R2, RZ ;  /* 0x0000000209067227 */ /* 0x000fca00078e00ff */
[----:B------:R-:W-:-:S04]  /*1180*/  SHF.R.U32.HI R6, RZ, R3, R6 ;  /* 0x00000003ff067219 */ /* 0x000fc80000011606 */
[----:B------:R-:W-:-:S03]  /*1190*/  SEL R6, R9, R6, !P0 ;  /* 0x0000000609067207 */ /* 0x000fc60004000000 */
[----:B------:R-:W-:Y:S01]  /*11a0*/  @!P1 IMAD.HI.U32 R12, R5, R2, RZ ;  /* 0x00000002050c9227 */ /* 0x000fe200078e00ff */
[----:B------:R-:W-:-:S04]  /*11b0*/  IADD3 R2, PT, PT, -R6, RZ, RZ ;  /* 0x000000ff06027210 */ /* 0x000fc80007ffe1ff */
[----:B------:R-:W-:Y:S01]  /*11c0*/  @!P1 SHF.R.U32.HI R12, RZ, R3, R12 ;  /* 0x00000003ff0c9219 */ /* 0x000fe2000001160c */
[----:B------:R-:W-:-:S03]  /*11d0*/  IMAD R2, R11, R2, R9 ;  /* 0x000000020b027224 */ /* 0x000fc600078e0209 */
[----:B------:R-:W-:-:S05]  /*11e0*/  @!P1 SEL R3, R5, R12, !P0 ;  /* 0x0000000c05039207 */ /* 0x000fca0004000000 */
[--C-:B------:R-:W-:Y:S02]  /*11f0*/  @!P1 IMAD.IADD R6, R6, 0x1, -R3.reuse ;  /* 0x0000000106069824 */ /* 0x100fe400078e0a03 */
[----:B------:R-:W-:Y:S01]  /*1200*/  @!P1 IMAD R3, R2, R13, R3 ;  /* 0x0000000d02039224 */ /* 0x000fe200078e0203 */
[----:B------:R-:W-:Y:S01]  /*1210*/  IADD3 R2, PT, PT, -R5, RZ, RZ ;  /* 0x000000ff05027210 */ /* 0x000fe20007ffe1ff */
[----:B------:R-:W-:Y:S02]  /*1220*/  @!P1 IMAD R9, R6, R11, R5 ;  /* 0x0000000b06099224 */ /* 0x000fe400078e0205 */
[----:B------:R-:W-:Y:S02]  /*1230*/  @!P1 IMAD.MOV.U32 R5, RZ, RZ, R3 ;  /* 0x000000ffff059224 */ /* 0x000fe400078e0003 */
[----:B------:R-:W-:Y:S02]  /*1240*/  IMAD R2, R10, R2, R19 ;  /* 0x000000020a027224 */ /* 0x000fe400078e0213 */
[----:B------:R-:W-:-:S02]  /*1250*/  IMAD R16, R9, R4, R7 ;  /* 0x0000000409107224 */ /* 0x000fc400078e0207 */
[----:B------:R-:W-:Y:S02]  /*1260*/  IMAD R19, R5, R10, R2 ;  /* 0x0000000a05137224 */ /* 0x000fe400078e0202 */
.L_x_17:
[----:B------:R-:W-:-:S09]  /*1270*/  UISETP.NE.AND UP3, UPT, UR5, 0x1, UPT ;  /* 0x000000010500788c */ /* 0x000fd2000bf65270 */
[----:B------:R-:W-:Y:S05]  /*1280*/  BRA.U UP3, `(.L_x_18) ;  /* 0x0000000103407547 */ /* 0x000fea000b800000 */
[----:B------:R-:W2:Y:S08]  /*1290*/  LDC.64 R4, c[0x0][0xc10] ;  /* 0x00030400ff047b82 */ /* 0x000eb00000000a00 */
[----:B------:R-:W3:Y:S08]  /*12a0*/  LDC.64 R2, c[0x0][0xc18] ;  /* 0x00030600ff027b82 */ /* 0x000ef00000000a00 */
[----:B------:R-:W4:Y:S08]  /*12b0*/  LDC R6, c[0x0][0xc20] ;  /* 0x00030800ff067b82 */ /* 0x000f300000000800 */
[----:B------:R-:W1:Y:S01]  /*12c0*/  LDC R10, c[0x0][0xc0c] ;  /* 0x00030300ff0a7b82 */ /* 0x000e620000000800 */
[----:B--2---:R-:W-:-:S05]  /*12d0*/  IMAD.HI.U32 R4, R19, R4, RZ ;  /* 0x0000000413047227 */ /* 0x004fca00078e00ff */
[----:B------:R-:W-:Y:S01]  /*12e0*/  SHF.R.U32.HI R4, RZ, R5, R4 ;  /* 0x00000005ff047219 */ /* 0x000fe20000011604 */
[----:B---3--:R-:W-:Y:S01]  /*12f0*/  IMAD.HI.U32 R3, R16, R3, RZ ;  /* 0x0000000310037227 */ /* 0x008fe200078e00ff */
[----:B------:R-:W-:-:S04]  /*1300*/  ISETP.NE.AND P0, PT, R2, 0x1, PT ;  /* 0x000000010200780c */ /* 0x000fc80003f05270 */
[----:B----4-:R-:W-:-:S04]  /*1310*/  SHF.R.U32.HI R3, RZ, R6, R3 ;  /* 0x00000006ff037219 */ /* 0x010fc80000011603 */
[----:B------:R-:W-:Y:S02]  /*1320*/  SEL R3, R16, R3, !P0 ;  /* 0x0000000310037207 */ /* 0x000fe40004000000 */
[----:B-1----:R-:W-:-:S04]  /*1330*/  ISETP.NE.AND P1, PT, R10, 0x1, PT ;  /* 0x000000010a00780c */ /* 0x002fc80003f25270 */
[----:B------:R-:W-:-:S05]  /*1340*/  SEL R4, R19, R4, !P1 ;  /* 0x0000000413047207 */ /* 0x000fca0004800000 */
[----:B------:R-:W-:Y:S02]  /*1350*/  IMAD.IADD R5, R3, 0x1, -R4 ;  /* 0x0000000103057824 */ /* 0x000fe400078e0a04 */
[----:B------:R-:W-:Y:S02]  /*1360*/  IMAD.IADD R3, R4, 0x1, -R3 ;  /* 0x0000000104037824 */ /* 0x000fe400078e0a03 */
[----:B------:R-:W-:Y:S02]  /*1370*/  IMAD R19, R5, R10, R19 ;  /* 0x0000000a05137224 */ /* 0x000fe400078e0213 */
[----:B------:R-:W-:Y:S02]  /*1380*/  IMAD R16, R3, R2, R16 ;  /* 0x0000000203107224 */ /* 0x000fe400078e0210 */
.L_x_18:
[----:B------:R-:W-:Y:S05]  /*1390*/  BRA.U !UP1, `(.L_x_19) ;  /* 0x00000001090c7547 */ /* 0x000fea000b800000 */
[----:B------:R-:W-:Y:S01]  /*13a0*/  UCGABAR_WAIT ;  /* 0x0000000000007dc7 */ /* 0x000fe20008000000 */
[----:B------:R-:W-:Y:S01]  /*13b0*/  CCTL.IVALL ;  /* 0x00000000ff00798f */ /* 0x000fe20002000000 */
[----:B------:R-:W-:Y:S05]  /*13c0*/  BRA `(.L_x_20) ;  /* 0x0000000000047947 */ /* 0x000fea0003800000 */
.L_x_19:
[----:B------:R-:W-:Y:S06]  /*13d0*/  BAR.SYNC.DEFER_BLOCKING 0x0 ;  /* 0x0000000000007b1d */ /* 0x000fec0000010000 */
.L_x_20:
[----:B------:R-:W-:Y:S05]  /*13e0*/  BRA.U UP2, `(.L_x_21) ;  /* 0x0000001d02b07547 */ /* 0x000fea000b800000 */
[----:B------:R-:W2:Y:S01]  /*13f0*/  LDCU UR62, c[0x0][0x394] ;  /* 0x00007280ff3e77ac */ /* 0x000ea20008000800 */
[----:B------:R-:W3:Y:S01]  /*1400*/  LDC R2, c[0x0][0x5d8] ;  /* 0x00017600ff027b82 */ /* 0x000ee20000000800 */
[----:B------:R-:W-:Y:S01]  /*1410*/  PLOP3.LUT P4, PT, PT, PT, UP6, 0x80, 0x8 ;  /* 0x000000000008781c */ /* 0x000fe20003f8f068 */
[----:B------:R-:W-:Y:S01]  /*1420*/  IMAD.MOV.U32 R10, RZ, RZ, 0x1 ;  /* 0x00000001ff0a7424 */ /* 0x000fe200078e00ff */
[----:B------:R-:W-:Y:S01]  /*1430*/  UISETP.NE.AND UP0, UPT, UR4, URZ, UPT ;  /* 0x000000ff0400728c */ /* 0x000fe2000bf05270 */
[----:B------:R-:W-:Y:S01]  /*1440*/  ISETP.EQ.OR P5, PT, R8, RZ, P6 ;  /* 0x000000ff0800720c */ /* 0x000fe200037a2670 */
[----:B------:R-:W-:Y:S01]  /*1450*/  USEL UR59, URZ, 0x1, UP5 ;  /* 0x00000001ff3b7887 */ /* 0x000fe2000a800000 */
[----:B------:R-:W-:Y:S01]  /*1460*/  PLOP3.LUT P4, PT, P4, PT, PT, 0x8, 0x80 ;  /* 0x000000000080781c */ /* 0x000fe2000278e170 */
[----:B------:R-:W-:Y:S01]  /*1470*/  IMAD.MOV.U32 R8, RZ, RZ, RZ ;  /* 0x000000ffff087224 */ /* 0x000fe200078e00ff */
[----:B------:R-:W4:Y:S01]  /*1480*/  LDC R9, c[0x0][0x370] ;  /* 0x0000dc00ff097b82 */ /* 0x000f220000000800 */
[----:B------:R-:W1:Y:S01]  /*1490*/  LDCU.64 UR66, c[0x0][0x348] ;  /* 0x00006900ff4277ac */ /* 0x000e620008000a00 */
[----:B------:R-:W-:Y:S01]  /*14a0*/  USEL UR59, UR59, 0x2, UP0 ;  /* 0x000000023b3b7887 */ /* 0x000fe20008000000 */
[----:B------:R-:W-:-:S05]  /*14b0*/  UMOV UR60, URZ ;  /* 0x000000ff003c7c82 */ /* 0x000fca0008000000 */
[----:B------:R-:W1:Y:S01]  /*14c0*/  LDC R0, c[0x0][0x374] ;  /* 0x0000dd00ff007b82 */ /* 0x000e620000000800 */
[----:B--2---:R-:W-:Y:S02]  /*14d0*/  UIADD3 UR5, UPT, UPT, UR62, 0x3f, URZ ;  /* 0x0000003f3e057890 */ /* 0x004fe4000fffe0ff */
[----:B------:R-:W-:Y:S02]  /*14e0*/  UIADD3 UR4, UPT, UPT, UR62, -0x1, URZ ;  /* 0xffffffff3e047890 */ /* 0x000fe4000fffe0ff */
[----:B------:R-:W-:Y:S02]  /*14f0*/  USHF.R.S32.HI UR64, URZ, 0x1f, UR5 ;  /* 0x0000001fff407899 */ /* 0x000fe40008011405 */
[----:B------:R-:W-:Y:S01]  /*1500*/  UISETP.GE.U32.AND UP2, UPT, UR4, -0x7f, UPT ;  /* 0xffffff810400788c */ /* 0x000fe2000bf46070 */
[----:B---3--:R-:W-:Y:S01]  /*1510*/  VIADD R2, R2, 0x3f ;  /* 0x0000003f02027836 */ /* 0x008fe20000000000 */
[----:B------:R-:W-:Y:S02]  /*1520*/  ULEA.HI UR64, UR64, UR5, URZ, 0x6 ;  /* 0x0000000540407291 */ /* 0x000fe4000f8f30ff */
[----:B------:R-:W-:-:S02]  /*1530*/  UIADD3 UR62, UPT, UPT, UR62, 0x7e, URZ ;  /* 0x0000007e3e3e7890 */ /* 0x000fc4000fffe0ff */
[----:B------:R-:W-:Y:S01]  /*1540*/  USHF.R.S32.HI UR64, URZ, 0x6, UR64 ;  /* 0x00000006ff407899 */ /* 0x000fe20008011440 */
[----:B------:R-:W-:-:S03]  /*1550*/  SHF.R.S32.HI R15, RZ, 0x1f, R2 ;  /* 0x0000001fff0f7819 */ /* 0x000fc60000011402 */
[----:B------:R-:W-:Y:S01]  /*1560*/  UISETP.LT.U32.AND UP1, UPT, UR64, 0x6, UPT ;  /* 0x000000064000788c */ /* 0x000fe2000bf21070 */
[----:B------:R-:W-:-:S03]  /*1570*/  LEA.HI R15, R15, R2, RZ, 0x6 ;  /* 0x000000020f0f7211 */ /* 0x000fc600078f30ff */
[----:B------:R-:W-:Y:S01]  /*1580*/  USEL UR63, UR64, 0x6, UP1 ;  /* 0x00000006403f7887 */ /* 0x000fe20008800000 */
[----:B------:R-:W-:-:S03]  /*1590*/  SHF.R.S32.HI R15, RZ, 0x6, R15 ;  /* 0x00000006ff0f7819 */ /* 0x000fc6000001140f */
[----:B------:R-:W-:Y:S02]  /*15a0*/  UIADD3 UR58, UPT, UPT, UR63, -0x1, URZ ;  /* 0xffffffff3f3a7890 */ /* 0x000fe4000fffe0ff */
[----:B------:R-:W-:Y:S02]  /*15b0*/  @UP2 UIADD3 UR58, UPT, UPT, UR63, URZ, URZ ;  /* 0x000000ff3f3a2290 */ /* 0x000fe4000fffe0ff */
[----:B------:R-:W-:Y:S02]  /*15c0*/  UIADD3 UR61, UPT, UPT, UR64, -UR63, URZ ;  /* 0x8000003f403d7290 */ /* 0x000fe4000fffe0ff */
[----:B-1--4-:R-:W-:-:S12]  /*15d0*/  UIADD3 UR58, UPT, UPT, UR58, 0x1, URZ ;  /* 0x000000013a3a7890 */ /* 0x012fd8000fffe0ff */
.L_x_39:
[-C--:B------:R-:W-:Y:S01]  /*15e0*/  IABS R5, R15.reuse ;  /* 0x0000000f00057213 */ /* 0x080fe20000000000 */
[----:B-1----:R-:W1:Y:S01]  /*15f0*/  LDC R7, c[0x0][0x5dc] ;  /* 0x00017700ff077b82 */ /* 0x002e620000000800 */
[----:B------:R-:W-:Y:S01]  /*1600*/  IABS R2, R16 ;  /* 0x0000001000027213 */ /* 0x000fe20000000000 */
[----:B------:R-:W-:Y:S01]  /*1610*/  UMOV UR4, 0x400 ;  /* 0x0000040000047882 */ /* 0x000fe20000000000 */
[----:B------:R-:W2:Y:S01]  /*1620*/  I2F.RP R6, R5 ;  /* 0x0000000500067306 */ /* 0x000ea20000209400 */
[----:B------:R-:W-:Y:S01]  /*1630*/  IABS R3, R15 ;  /* 0x0000000f00037213 */ /* 0x000fe20000000000 */
[----:B------:R-:W-:Y:S01]  /*1640*/  UISETP.GE.U32.AND UP0, UPT, UR62, 0x7f, UPT ;  /* 0x0000007f3e00788c */ /* 0x000fe2000bf06070 */
[----:B------:R-:W-:Y:S01]  /*1650*/  R2UR UR46, R19 ;  /* 0x00000000132e72ca */ /* 0x000fe200000e0000 */
[----:B------:R-:W-:Y:S01]  /*1660*/  UMOV UR33, URZ ;  /* 0x000000ff00217c82 */ /* 0x000fe20008000000 */
[----:B------:R-:W-:Y:S01]  /*1670*/  IADD3 R3, PT, PT, RZ, -R3, RZ ;  /* 0x80000003ff037210 */ /* 0x000fe20007ffe0ff */
[----:B------:R-:W3:Y:S02]  /*1680*/  S2UR UR57, SR_CgaCtaId ;  /* 0x00000000003979c3 */ /* 0x000ee40000008800 */
[----:B--2---:R-:W2:Y:S08]  /*1690*/  MUFU.RCP R20, R6 ;  /* 0x0000000600147308 */ /* 0x004eb00000001000 */
[----:B------:R-:W-:Y:S01]  /*16a0*/  USHF.L.U32 UR46, UR46, 0x6, URZ ;  /* 0x000000062e2e7899 */ /* 0x000fe200080006ff */
[----:B-1----:R-:W-:-:S04]  /*16b0*/  IABS R12, R7 ;  /* 0x00000007000c7213 */ /* 0x002fc80000000000 */
[----:B------:R-:W1:Y:S01]  /*16c0*/  I2F.RP R6, R12 ;  /* 0x0000000c00067306 */ /* 0x000e620000209400 */
[----:B---3--:R-:W-:Y:S01]  /*16d0*/  ULEA UR57, UR57, UR4, 0x18 ;  /* 0x0000000439397291 */ /* 0x008fe2000f8ec0ff */
[----:B--2---:R-:W-:-:S03]  /*16e0*/  VIADD R20, R20, 0xffffffe ;  /* 0x0ffffffe14147836 */ /* 0x004fc60000000000 */
[----:B------:R-:W-:-:S03]  /*16f0*/  ULEA UR4, UR60, UR57, 0x3 ;  /* 0x000000393c047291 */ /* 0x000fc6000f8e18ff */
[----:B------:R-:W2:Y:S08]  /*1700*/  F2I.FTZ.U32.TRUNC.NTZ R21, R20 ;  /* 0x0000001400157305 */ /* 0x000eb0000021f000 */
[----:B-1----:R-:W1:Y:S01]  /*1710*/  MUFU.RCP R6, R6 ;  /* 0x0000000600067308 */ /* 0x002e620000001000 */
[----:B--2---:R-:W-:Y:S02]  /*1720*/  IMAD.MOV R4, RZ, RZ, -R21 ;  /* 0x000000ffff047224 */ /* 0x004fe400078e0a15 */
[----:B------:R-:W-:-:S02]  /*1730*/  IMAD.MOV.U32 R20, RZ, RZ, RZ ;  /* 0x000000ffff147224 */ /* 0x000fc400078e00ff */
[----:B------:R-:W-:-:S04]  /*1740*/  IMAD R17, R4, R5, RZ ;  /* 0x0000000504117224 */ /* 0x000fc800078e02ff */
[----:B------:R-:W-:-:S04]  /*1750*/  IMAD.HI.U32 R17, R21, R17, R20 ;  /* 0x0000001115117227 */ /* 0x000fc800078e0014 */
[----:B-1----:R-:W-:Y:S02]  /*1760*/  VIADD R20, R6, 0xffffffe ;  /* 0x0ffffffe06147836 */ /* 0x002fe40000000000 */
[----:B------:R-:W-:Y:S02]  /*1770*/  IMAD.HI.U32 R4, R17, R2, RZ ;  /* 0x0000000211047227 */ /* 0x000fe400078e00ff */
[----:B------:R-:W1:Y:S02]  /*1780*/  F2I.FTZ.U32.TRUNC.NTZ R21, R20 ;  /* 0x0000001400157305 */ /* 0x000e64000021f000 */
[----:B------:R-:W-:-:S05]  /*1790*/  IMAD R2, R4, R3, R2 ;  /* 0x0000000304027224 */ /* 0x000fca00078e0202 */
[----:B------:R-:W-:Y:S01]  /*17a0*/  ISETP.GT.U32.AND P1, PT, R5, R2, PT ;  /* 0x000000020500720c */ /* 0x000fe20003f24070 */
[----:B-1----:R-:W-:Y:S02]  /*17b0*/  IMAD.MOV R3, RZ, RZ, -R21 ;  /* 0x000000ffff037224 */ /* 0x002fe400078e0a15 */
[----:B------:R-:W-:Y:S02]  /*17c0*/  IMAD.MOV.U32 R20, RZ, RZ, RZ ;  /* 0x000000ffff147224 */ /* 0x000fe400078e00ff */
[----:B------:R-:W-:-:S08]  /*17d0*/  IMAD R6, R3, R12, RZ ;  /* 0x0000000c03067224 */ /* 0x000fd000078e02ff */
[----:B------:R-:W-:Y:S01]  /*17e0*/  @!P1 IADD3 R4, PT, PT, R4, 0x1, RZ ;  /* 0x0000000104049810 */ /* 0x000fe20007ffe0ff */
[----:B------:R-:W-:Y:S01]  /*17f0*/  @!P1 IMAD.IADD R2, R2, 0x1, -R5 ;  /* 0x0000000102029824 */ /* 0x000fe200078e0a05 */
[----:B------:R-:W-:Y:S01]  /*1800*/  ISETP.NE.AND P1, PT, R15, RZ, PT ;  /* 0x000000ff0f00720c */ /* 0x000fe20003f25270 */
[----:B------:R-:W-:-:S03]  /*1810*/  IMAD.HI.U32 R21, R21, R6, R20 ;  /* 0x0000000615157227 */ /* 0x000fc600078e0014 */
[----:B------:R-:W-:Y:S02]  /*1820*/  ISETP.GE.U32.AND P2, PT, R2, R5, PT ;  /* 0x000000050200720c */ /* 0x000fe40003f46070 */
[----:B------:R-:W-:Y:S01]  /*1830*/  LOP3.LUT R2, R16, R15, RZ, 0x3c, !PT ;  /* 0x0000000f10027212 */ /* 0x000fe200078e3cff */
[----:B------:R-:W1:Y:S03]  /*1840*/  LDC R5, c[0x0][0x5e0] ;  /* 0x00017800ff057b82 */ /* 0x000e660000000800 */
[----:B------:R-:W-:-:S07]  /*1850*/  ISETP.GE.AND P0, PT, R2, RZ, PT ;  /* 0x000000ff0200720c */ /* 0x000fce0003f06270 */
[----:B------:R-:W-:-:S06]  /*1860*/  @P2 VIADD R4, R4, 0x1 ;  /* 0x0000000104042836 */ /* 0x000fcc0000000000 */
[----:B------:R-:W-:Y:S02]  /*1870*/  @!P0 IADD3 R4, PT, PT, -R4, RZ, RZ ;  /* 0x000000ff04048210 */ /* 0x000fe40007ffe1ff */
[----:B------:R-:W-:-:S04]  /*1880*/  @!P1 LOP3.LUT R4, RZ, R15, RZ, 0x33, !PT ;  /* 0x0000000fff049212 */ /* 0x000fc800078e33ff */
[----:B------:R-:W-:Y:S02]  /*1890*/  IABS R3, R4 ;  /* 0x0000000400037213 */ /* 0x000fe40000000000 */
[----:B-1----:R-:W-:-:S03]  /*18a0*/  IABS R2, R5 ;  /* 0x0000000500027213 */ /* 0x002fc60000000000 */
[----:B------:R-:W-:Y:S01]  /*18b0*/  IMAD.MOV.U32 R14, RZ, RZ, R3 ;  /* 0x000000ffff0e7224 */ /* 0x000fe200078e0003 */
[----:B------:R-:W1:Y:S03]  /*18c0*/  I2F.RP R17, R2 ;  /* 0x0000000200117306 */ /* 0x000e660000209400 */
[----:B------:R-:W-:-:S05]  /*18d0*/  IMAD.HI.U32 R6, R21, R14, RZ ;  /* 0x0000000e15067227 */ /* 0x000fca00078e00ff */
[----:B------:R-:W-:-:S05]  /*18e0*/  IADD3 R3, PT, PT, -R6, RZ, RZ ;  /* 0x000000ff06037210 */ /* 0x000fca0007ffe1ff */
[----:B------:R-:W-:Y:S01]  /*18f0*/  IMAD R3, R12, R3, R14 ;  /* 0x000000030c037224 */ /* 0x000fe200078e020e */
[----:B------:R-:W-:Y:S01]  /*1900*/  SHF.L.U32 R14, R10, 0x1f, RZ ;  /* 0x0000001f0a0e7819 */ /* 0x000fe200000006ff */
[----:B-1----:R-:W1:Y:S03]  /*1910*/  MUFU.RCP R17, R17 ;  /* 0x0000001100117308 */ /* 0x002e660000001000 */
[----:B------:R-:W-:-:S13]  /*1920*/  ISETP.GT.U32.AND P1, PT, R12, R3, PT ;  /* 0x000000030c00720c */ /* 0x000fda0003f24070 */
[----:B------:R-:W-:Y:S01]  /*1930*/  @!P1 IMAD.IADD R3, R3, 0x1, -R12 ;  /* 0x0000000103039824 */ /* 0x000fe200078e0a0c */
[----:B------:R-:W-:Y:S01]  /*1940*/  @!P1 IADD3 R6, PT, PT, R6, 0x1, RZ ;  /* 0x0000000106069810 */ /* 0x000fe20007ffe0ff */
[----:B-1----:R-:W-:Y:S01]  /*1950*/  VIADD R20, R17, 0xffffffe ;  /* 0x0ffffffe11147836 */ /* 0x002fe20000000000 */
[----:B------:R-:W-:Y:S02]  /*1960*/  ISETP.NE.AND P1, PT, R7, RZ, PT ;  /* 0x000000ff0700720c */ /* 0x000fe40003f25270 */
[----:B------:R-:W-:Y:S01]  /*1970*/  ISETP.GE.U32.AND P2, PT, R3, R12, PT ;  /* 0x0000000c0300720c */ /* 0x000fe20003f46070 */
[----:B------:R-:W1:Y:S01]  /*1980*/  F2I.FTZ.U32.TRUNC.NTZ R21, R20 ;  /* 0x0000001400157305 */ /* 0x000e62000021f000 */
[----:B------:R-:W-:-:S04]  /*1990*/  LOP3.LUT R3, R4, R7, RZ, 0x3c, !PT ;  /* 0x0000000704037212 */ /* 0x000fc800078e3cff */
[----:B------:R-:W-:-:S07]  /*19a0*/  ISETP.GE.AND P0, PT, R3, RZ, PT ;  /* 0x000000ff0300720c */ /* 0x000fce0003f06270 */
[----:B------:R-:W-:Y:S01]  /*19b0*/  @P2 VIADD R6, R6, 0x1 ;  /* 0x0000000106062836 */ /* 0x000fe20000000000 */
[----:B------:R2:W3:Y:S01]  /*19c0*/  SYNCS.PHASECHK.TRANS64.TRYWAIT P2, [UR4+0x30], R14 ;  /* 0x0000300eff0075a7 */ /* 0x0004e20008041104 */
[----:B-1----:R-:W-:Y:S02]  /*19d0*/  IMAD.MOV R3, RZ, RZ, -R21 ;  /* 0x000000ffff037224 */ /* 0x002fe400078e0a15 */
[----:B------:R-:W-:Y:S02]  /*19e0*/  IMAD.MOV.U32 R20, RZ, RZ, RZ ;  /* 0x000000ffff147224 */ /* 0x000fe400078e00ff */
[----:B------:R-:W-:Y:S01]  /*19f0*/  @!P0 IADD3 R6, PT, PT, -R6, RZ, RZ ;  /* 0x000000ff06068210 */ /* 0x000fe20007ffe1ff */
[----:B------:R-:W-:Y:S01]  /*1a00*/  IMAD R12, R3, R2, RZ ;  /* 0x00000002030c7224 */ /* 0x000fe200078e02ff */
[----:B------:R-:W-:-:S03]  /*1a10*/  @!P1 LOP3.LUT R6, RZ, R7, RZ, 0x33, !PT ;  /* 0x00000007ff069212 */ /* 0x000fc600078e33ff */
[----:B------:R-:W-:Y:S01]  /*1a20*/  IMAD.HI.U32 R17, R21, R12, R20 ;  /* 0x0000000c15117227 */ /* 0x000fe200078e0014 */
[----:B------:R-:W-:-:S05]  /*1a30*/  IABS R3, R6 ;  /* 0x0000000600037213 */ /* 0x000fca0000000000 */
[----:B------:R-:W-:-:S04]  /*1a40*/  IMAD.MOV.U32 R12, RZ, RZ, R3 ;  /* 0x000000ffff0c7224 */ /* 0x000fc800078e0003 */
[----:B------:R-:W-:-:S05]  /*1a50*/  IMAD.HI.U32 R17, R17, R12, RZ ;  /* 0x0000000c11117227 */ /* 0x000fca00078e00ff */
[----:B------:R-:W-:-:S05]  /*1a60*/  IADD3 R3, PT, PT, -R17, RZ, RZ ;  /* 0x000000ff11037210 */ /* 0x000fca0007ffe1ff */
[----:B------:R-:W-:-:S05]  /*1a70*/  IMAD R3, R2, R3, R12 ;  /* 0x0000000302037224 */ /* 0x000fca00078e020c */
[----:B------:R-:W-:-:S13]  /*1a80*/  ISETP.GT.U32.AND P1, PT, R2, R3, PT ;  /* 0x000000030200720c */ /* 0x000fda0003f24070 */
[----:B------:R-:W-:Y:S01]  /*1a90*/  @!P1 IMAD.IADD R3, R3, 0x1, -R2 ;  /* 0x0000000103039824 */ /* 0x000fe200078e0a02 */
[----:B------:R-:W-:Y:S02]  /*1aa0*/  @!P1 IADD3 R17, PT, PT, R17, 0x1, RZ ;  /* 0x0000000111119810 */ /* 0x000fe40007ffe0ff */
[----:B------:R-:W-:Y:S02]  /*1ab0*/  ISETP.NE.AND P1, PT, R5, RZ, PT ;  /* 0x000000ff0500720c */ /* 0x000fe40003f25270 */
[----:B------:R-:W-:Y:S01]  /*1ac0*/  ISETP.GE.U32.AND P3, PT, R3, R2, PT ;  /* 0x000000020300720c */ /* 0x000fe20003f66070 */
[----:B------:R-:W-:Y:S01]  /*1ad0*/  IMAD.MOV R2, RZ, RZ, -R4 ;  /* 0x000000ffff027224 */ /* 0x000fe200078e0a04 */
[----:B------:R-:W-:-:S03]  /*1ae0*/  LOP3.LUT R3, R6, R5, RZ, 0x3c, !PT ;  /* 0x0000000506037212 */ /* 0x000fc600078e3cff */
[----:B------:R-:W-:Y:S01]  /*1af0*/  IMAD R2, R15, R2, R16 ;  /* 0x000000020f027224 */ /* 0x000fe200078e0210 */
[----:B------:R-:W-:Y:S02]  /*1b00*/  ISETP.GE.AND P0, PT, R3, RZ, PT ;  /* 0x000000ff0300720c */ /* 0x000fe40003f06270 */
[----:B------:R-:W-:Y:S02]  /*1b10*/  IADD3 R3, PT, PT, -R6, RZ, RZ ;  /* 0x000000ff06037210 */ /* 0x000fe40007ffe1ff */
[----:B------:R-:W-:-:S03]  /*1b20*/  R2UR UR26, R2 ;  /* 0x00000000021a72ca */ /* 0x000fc600000e0000 */
[----:B------:R-:W-:Y:S02]  /*1b30*/  @P3 VIADD R17, R17, 0x1 ;  /* 0x0000000111113836 */ /* 0x000fe40000000000 */
[----:B------:R-:W-:-:S04]  /*1b40*/  IMAD R7, R7, R3, R4 ;  /* 0x0000000307077224 */ /* 0x000fc800078e0204 */
[----:B------:R-:W-:Y:S01]  /*1b50*/  @!P0 IMAD.MOV R17, RZ, RZ, -R17 ;  /* 0x000000ffff118224 */ /* 0x000fe200078e0a11 */
[----:B------:R-:W-:-:S03]  /*1b60*/  @!P1 LOP3.LUT R17, RZ, R5, RZ, 0x33, !PT ;  /* 0x00000005ff119212 */ /* 0x000fc600078e33ff */
[----:B------:R-:W-:Y:S02]  /*1b70*/  USHF.L.U32 UR26, UR26, 0x6, URZ ;  /* 0x000000061a1a7899 */ /* 0x000fe400080006ff */
[----:B------:R-:W-:-:S04]  /*1b80*/  IMAD.MOV R2, RZ, RZ, -R17 ;  /* 0x000000ffff027224 */ /* 0x000fc800078e0a11 */
[----:B------:R-:W-:Y:S01]  /*1b90*/  IMAD R6, R5, R2, R6 ;  /* 0x0000000205067224 */ /* 0x000fe200078e0206 */
[----:B--2---:R-:W-:Y:S06]  /*1ba0*/  BRA.U !UP0, `(.L_x_22) ;  /* 0x0000000508b47547 */ /* 0x004fec000b800000 */
[----:B------:R-:W1:Y:S01]  /*1bb0*/  LDC.64 R2, c[0x0][0x5f8] ;  /* 0x00017e00ff027b82 */ /* 0x000e620000000a00 */
[----:B------:R-:W2:Y:S01]  /*1bc0*/  LDCU UR5, c[0x0][0x5c8] ;  /* 0x0000b900ff0577ac */ /* 0x000ea20008000800 */
[----:B------:R-:W1:Y:S06]  /*1bd0*/  LDCU.64 UR8, c[0x0][0x5c0] ;  /* 0x0000b800ff0877ac */ /* 0x000e6c0008000a00 */
[----:B------:R-:W2:Y:S01]  /*1be0*/  LDC R4, c[0x0][0x600] ;  /* 0x00018000ff047b82 */ /* 0x000ea20000000800 */
[----:B------:R-:W4:Y:S01]  /*1bf0*/  LDCU UR37, c[0x0][0x5a8] ;  /* 0x0000b500ff2577ac */ /* 0x000f220008000800 */
[----:B------:R-:W1:Y:S01]  /*1c00*/  LDCU UR36, c[0x0][0x59c] ;  /* 0x0000b380ff2477ac */ /* 0x000e620008000800 */
[----:B------:R-:W1:Y:S01]  /*1c10*/  LDCU UR35, c[0x0][0x590] ;  /* 0x0000b200ff2377ac */ /* 0x000e620008000800 */
[----:B------:R-:W1:Y:S02]  /*1c20*/  LDCU UR34, c[0x0][0x594] ;  /* 0x0000b280ff2277ac */ /* 0x000e640008000800 */
[----:B-1----:R-:W-:Y:S01]  /*1c30*/  IMAD R2, R7, UR8, R2 ;  /* 0x0000000807027c24 */ /* 0x002fe2000f8e0202 */
[----:B------:R-:W1:Y:S01]  /*1c40*/  LDCU UR31, c[0x0][0x598] ;  /* 0x0000b300ff1f77ac */ /* 0x000e620008000800 */
[----:B------:R-:W-:Y:S01]  /*1c50*/  IMAD R5, R6, UR9, R3 ;  /* 0x0000000906057c24 */ /* 0x000fe2000f8e0203 */
[----:B------:R-:W1:Y:S01]  /*1c60*/  LDCU UR23, c[0x0][0x5ac] ;  /* 0x0000b580ff1777ac */ /* 0x000e620008000800 */
[----:B--2---:R-:W-:Y:S01]  /*1c70*/  IMAD R4, R17, UR5, R4 ;  /* 0x0000000511047c24 */ /* 0x004fe2000f8e0204 */
[----:B------:R-:W2:Y:S01]  /*1c80*/  LDCU UR22, c[0x0][0x5b0] ;  /* 0x0000b600ff1677ac */ /* 0x000ea20008000800 */
[----:B------:R-:W1:Y:S01]  /*1c90*/  LDCU UR15, c[0x0][0x5cc] ;  /* 0x0000b980ff0f77ac */ /* 0x000e620008000800 */
[----:B------:R-:W1:Y:S01]  /*1ca0*/  LDCU UR4, c[0x0][0x5ec] ;  /* 0x0000bd80ff0477ac */ /* 0x000e620008000800 */
[----:B------:R-:W1:Y:S01]  /*1cb0*/  LDCU.64 UR20, c[0x0][0x5a0] ;  /* 0x0000b400ff1477ac */ /* 0x000e620008000a00 */
[----:B------:R-:W1:Y:S01]  /*1cc0*/  LDCU.64 UR18, c[0x0][0x5d0] ;  /* 0x0000ba00ff1277ac */ /* 0x000e620008000a00 */
[----:B------:R-:W1:Y:S01]  /*1cd0*/  LDCU.64 UR6, c[0x0][0x5f0] ;  /* 0x0000be00ff0677ac */ /* 0x000e620008000a00 */
[----:B------:R-:W-:-:S02]  /*1ce0*/  UIADD3 UR50, UPT, UPT, UR46, 0x20, URZ ;  /* 0x000000202e327890 */ /* 0x000fc4000fffe0ff */
[----:B------:R-:W-:Y:S01]  /*1cf0*/  UIADD3 UR10, UPT, UPT, UR26, 0x20, URZ ;  /* 0x000000201a0a7890 */ /* 0x000fe2000fffe0ff */
[----:B------:R-:W-:Y:S01]  /*1d00*/  UMOV UR38, URZ ;  /* 0x000000ff00267c82 */ /* 0x000fe20008000000 */
[----:B----4-:R-:W-:-:S10]  /*1d10*/  UMOV UR68, UR60 ;  /* 0x0000003c00447c82 */ /* 0x010fd40008000000 */
.L_x_28:
[----:B------:R-:W-:Y:S01]  /*1d20*/  @!P6 MOV R12, 0x8000 ;  /* 0x00008000000ce802 */ /* 0x000fe20000000f00 */
[----:B------:R-:W-:Y:S01]  /*1d30*/  ULEA UR45, UR68, UR57, 0x3 ;  /* 0x00000039442d7291 */ /* 0x000fe2000f8e18ff */
[----:B--23--:R-:W-:Y:S11]  /*1d40*/  @P2 BRA `(.L_x_23) ;  /* 0x00000000000c2947 */ /* 0x00cff60003800000 */
[----:B------:R-:W-:Y:S04]  /*1d50*/  SHF.L.U32 R14, R10, 0x1f, RZ ;  /* 0x0000001f0a0e7819 */ /* 0x000fe800000006ff */
[----:B------:R-:W3:Y:S02]  /*1d60*/  SYNCS.PHASECHK.TRANS64.TRYWAIT P0, [UR45+0x30], R14 ;  /* 0x0000300eff0075a7 */ /* 0x000ee4000800112d */
[----:B---3--:R-:W-:Y:S05]  /*1d70*/  @!P0 BRA `(.L_x_24) ;  /* 0x00000068006c8947 */ /* 0x008fea0003800000 */
.L_x_23:
[----:B------:R4:W-:Y:S01]  /*1d80*/  @!P6 SYNCS.ARRIVE.TRANS64 RZ, [UR45], R12 ;  /* 0x0000000cffffe9a7 */ /* 0x0009e2000800002d */
[----:B------:R-:W-:Y:S04]  /*1d90*/  ULOP3.LUT UR5, UR59, 0x2, URZ, 0xfc, !UPT ;  /* 0x000000023b057892 */ /* 0x000fe8000f8efcff */
[----:B------:R-:W-:Y:S09]  /*1da0*/  UISETP.NE.AND UP0, UPT, UR5, 0x2, UPT ;  /* 0x000000020500788c */ /* 0x000ff2000bf05270 */
[----:B------:R-:W-:Y:S05]  /*1db0*/  BRA.U UP0, `(.L_x_25) ;  /* 0x0000000100047547 */ /* 0x000fea000b800000 */
[----:B-12---:R-:W-:Y:S05]  /*1dc0*/  BPT.TRAP 0x1 ;  /* 0x000000040000795c */ /* 0x006fea0000300000 */
.L_x_25:
[----:B------:R-:W-:Y:S04]  /*1dd0*/  BSSY.RECONVERGENT B0, `(.L_x_26) ;  /* 0x0000003000007945 */ /* 0x000fe80003800200 */
[----:B------:R-:W-:Y:S05]  /*1de0*/  @P5 BRA `(.L_x_27) ;  /* 0x0000000000045947 */ /* 0x000fea0003800000 */
[----:B-12---:R-:W-:Y:S05]  /*1df0*/  BPT.TRAP 0x1 ;  /* 0x000000040000795c */ /* 0x006fea0000300000 */
.L_x_27:
[----:B-12---:R-:W-:Y:S05]  /*1e00*/  BSYNC.RECONVERGENT B0 ;  /* 0x0000000000007941 */ /* 0x006fea0003800200 */
.L_x_26:
[----:B------:R-:W-:Y:S01]  /*1e10*/  UIADD3 UR60, UPT, UPT, UR68, 0x1, URZ ;  /* 0x00000001443c7890 */ /* 0x000fe2000fffe0ff */
[----:B---3--:R-:W-:Y:S01]  /*1e20*/  IMAD.MOV.U32 R3, RZ, RZ, 0x3 ;  /* 0x00000003ff037424 */ /* 0x008fe200078e00ff */
[----:B------:R-:W-:Y:S02]  /*1e30*/  USHF.L.U32 UR47, UR38, 0x6, URZ ;  /* 0x00000006262f7899 */ /* 0x000fe400080006ff */
[----:B------:R-:W-:Y:S02]  /*1e40*/  UISETP.NE.AND UP0, UPT, UR60, 0x6, UPT ;  /* 0x000000063c00788c */ /* 0x000fe4000bf05270 */
[----:B------:R-:W-:Y:S02]  /*1e50*/  ULOP3.LUT UR5, UR47, UR32, URZ, 0xfc, !UPT ;  /* 0x000000202f057292 */ /* 0x000fe4000f8efcff */
[----:B------:R-:W-:Y:S02]  /*1e60*/  USEL UR8, URZ, 0x1, UP0 ;  /* 0x00000001ff087887 */ /* 0x000fe40008000000 */
[----:B------:R-:W-:Y:S01]  /*1e70*/  USEL UR60, UR60, URZ, UP0 ;  /* 0x000000ff3c3c7287 */ /* 0x000fe20008000000 */
[----:B------:R-:W-:Y:S03]  /*1e80*/  ELECT P0, URZ, PT ;  /* 0x0000000000ff782f */ /* 0x000fe60003800000 */
[----:B------:R-:W-:Y:S01]  /*1e90*/  ULEA UR9, UR60, UR57, 0x3 ;  /* 0x000000393c097291 */ /* 0x000fe2000f8e18ff */
[----:B------:R-:W-:Y:S01]  /*1ea0*/  LOP3.LUT R10, R10, UR8, RZ, 0x3c, !PT ;  /* 0x000000080a0a7c12 */ /* 0x000fe2000f8e3cff */
[----:B------:R-:W-:Y:S02]  /*1eb0*/  UIMAD.WIDE.U32 UR16, UR5, UR34, URZ ;  /* 0x00000022051072a5 */ /* 0x000fe4000f8e00ff */
[----:B------:R-:W-:Y:S01]  /*1ec0*/  UISETP.NE.AND UP2, UPT, UR35, 0x1, UPT ;  /* 0x000000012300788c */ /* 0x000fe2000bf45270 */
[----:B------:R-:W-:Y:S01]  /*1ed0*/  SHF.L.U32 R14, R10, 0x1f, RZ ;  /* 0x0000001f0a0e7819 */ /* 0x000fe200000006ff */
[----:B------:R-:W-:Y:S02]  /*1ee0*/  USHF.R.U32.HI UR16, URZ, UR31, UR17 ;  /* 0x0000001fff107299 */ /* 0x000fe40008011611 */
[----:B------:R-:W-:Y:S01]  /*1ef0*/  UISETP.NE.AND UP3, UPT, UR36, 0x1, UPT ;  /* 0x000000012400788c */ /* 0x000fe2000bf65270 */
[----:B------:R1:W2:Y:S01]  /*1f00*/  SYNCS.PHASECHK.TRANS64.TRYWAIT P2, [UR9+0x30], R14 ;  /* 0x0000300eff0075a7 */ /* 0x0002a20008041109 */
[----:B------:R-:W-:Y:S01]  /*1f10*/  USEL UR16, UR5, UR16, !UP2 ;  /* 0x0000001005107287 */ /* 0x000fe2000d000000 */
[----:B------:R-:W-:Y:S01]  /*1f20*/  @P0 IMAD.U32 R19, R5, 0x20, R2 ;  /* 0x0000002005130824 */ /* 0x000fe200078e0002 */
[----:B------:R-:W-:Y:S01]  /*1f30*/  UIADD3 UR52, UP1, UPT, UR66, 0x80, URZ ;  /* 0x0000008042347890 */ /* 0x000fe2000ff3e0ff */
[----:B------:R-:W-:Y:S01]  /*1f40*/  @P0 R2UR UR12, R3 ;  /* 0x00000000030c02ca */ /* 0x000fe200000e0000 */
[----:B------:R-:W-:Y:S01]  /*1f50*/  UIMAD.WIDE.U32 UR40, UR16, UR20, URZ ;  /* 0x00000014102872a5 */ /* 0x000fe2000f8e00ff */
[----:B------:R-:W-:Y:S01]  /*1f60*/  @P0 IMAD.U32 R19, R4, 0x400, R19 ;  /* 0x0000040004130824 */ /* 0x000fe200078e0013 */
[----:B------:R-:W-:Y:S02]  /*1f70*/  ULEA UR48, UR68, UR57, 0xe ;  /* 0x0000003944307291 */ /* 0x000fe4000f8e70ff */
[----:B------:R-:W-:Y:S02]  /*1f80*/  USHF.R.U32.HI UR17, URZ, UR21, UR41 ;  /* 0x00000015ff117299 */ /* 0x000fe40008011629 */
[----:B------:R-:W-:Y:S01]  /*1f90*/  UISETP.NE.AND UP4, UPT, UR37, 0x1, UPT ;  /* 0x000000012500788c */ /* 0x000fe2000bf85270 */
[----:B------:R-:W-:Y:S01]  /*1fa0*/  @P0 R2UR UR11, R19 ;  /* 0x00000000130b02ca */ /* 0x000fe200000e0000 */
[----:B------:R-:W-:Y:S02]  /*1fb0*/  USEL UR17, UR16, UR17, !UP3 ;  /* 0x0000001110117287 */ /* 0x000fe4000d800000 */
[----:B------:R-:W-:Y:S02]  /*1fc0*/  UIADD3.X UR53, UPT, UPT, URZ, UR67, URZ, UP1, !UPT ;  /* 0x00000043ff357290 */ /* 0x000fe40008ffe4ff */
[----:B------:R-:W-:Y:S01]  /*1fd0*/  UIMAD.WIDE.U32 UR40, UR17, UR23, URZ ;  /* 0x00000017112872a5 */ /* 0x000fe2000f8e00ff */
[----:B------:R-:W-:Y:S01]  /*1fe0*/  IMAD.U32 R3, RZ, RZ, UR12 ;  /* 0x0000000cff037e24 */ /* 0x000fe2000f8e00ff */
[----:B------:R-:W-:Y:S02]  /*1ff0*/  UIADD3 UR44, UPT, UPT, UR48, 0x6800, URZ ;  /* 0x00006800302c7890 */ /* 0x000fe4000fffe0ff */
[----:B------:R-:W-:Y:S02]  /*2000*/  USHF.R.U32.HI UR30, URZ, UR22, UR41 ;  /* 0x00000016ff1e7299 */ /* 0x000fe40008011629 */
[----:B------:R-:W-:Y:S02]  /*2010*/  UIADD3 UR33, UPT, UPT, -UR16, URZ, URZ ;  /* 0x000000ff10217290 */ /* 0x000fe4000fffe1ff */
[----:B------:R-:W-:Y:S01]  /*2020*/  USEL UR30, UR17, UR30, !UP4 ;  /* 0x0000001e111e7287 */ /* 0x000fe2000e000000 */
[----:B----4-:R-:W-:Y:S01]  /*2030*/  IMAD.U32 R12, RZ, RZ, UR11 ;  /* 0x0000000bff0c7e24 */ /* 0x010fe2000f8e00ff */
[----:B------:R-:W-:Y:S02]  /*2040*/  UIADD3 UR39, UPT, UPT, -UR17, URZ, URZ ;  /* 0x000000ff11277290 */ /* 0x000fe4000fffe1ff */
[----:B------:R-:W-:Y:S02]  /*2050*/  UIMAD UR5, UR35, UR33, UR5 ;  /* 0x00000021230572a4 */ /* 0x000fe4000f8e0205 */
[----:B------:R-:W-:Y:S01]  /*2060*/  ULEA UR8, UR68, UR56, 0xc ;  /* 0x0000003844087291 */ /* 0x000fe2000f8e60ff */
[----:B------:R-:W-:Y:S01]  /*2070*/  @P0 PRMT R3, R12, 0x5410, R3 ;  /* 0x000054100c030816 */ /* 0x000fe20000000003 */
[----:B------:R-:W-:Y:S02]  /*2080*/  UIADD3 UR48, UPT, UPT, UR48, 0x8800, URZ ;  /* 0x0000880030307890 */ /* 0x000fe4000fffe0ff */
[----:B------:R-:W-:Y:S01]  /*2090*/  UIADD3 UR33, UPT, UPT, -UR30, URZ, URZ ;  /* 0x000000ff1e217290 */ /* 0x000fe2000fffe1ff */
[----:B------:R-:W-:Y:S01]  /*20a0*/  @P0 R2UR UR65, R3 ;  /* 0x00000000034102ca */ /* 0x000fe200000e0000 */
[----:B------:R-:W-:Y:S02]  /*20b0*/  UIMAD UR16, UR36, UR39, UR16 ;  /* 0x00000027241072a4 */ /* 0x000fe4000f8e0210 */
[----:B------:R-:W-:Y:S02]  /*20c0*/  UIADD3 UR42, UP0, UPT, UR66, 0x180, URZ ;  /* 0x00000180422a7890 */ /* 0x000fe4000ff1e0ff */
[----:B------:R-:W-:Y:S01]  /*20d0*/  ULEA UR8, UR8, UR57, 0x2 ;  /* 0x0000003908087291 */ /* 0x000fe2000f8e10ff */
[----:B------:R-:W-:Y:S01]  /*20e0*/  UMOV UR54, 0x0 ;  /* 0x0000000000367882 */ /* 0x000fe20000000000 */
[----:B------:R-:W-:Y:S01]  /*20f0*/  UMOV UR55, 0x10000000 ;  /* 0x1000000000377882 */ /* 0x000fe20000000000 */
[----:B------:R-:W-:Y:S01]  /*2100*/  UIMAD UR27, UR5, UR15, UR4 ;  /* 0x0000000f051b72a4 */ /* 0x000fe2000f8e0204 */
[----:B------:R1:W-:Y:S01]  /*2110*/  UTMALDG.2D [UR44], [UR52], desc[UR54] ;  /* 0x0000362c340075b4 */ /* 0x0003e20008009000 */
[----:B------:R-:W-:Y:S02]  /*2120*/  UIMAD UR17, UR37, UR33, UR17 ;  /* 0x00000021251172a4 */ /* 0x000fe4000f8e0211 */
[----:B------:R-:W-:Y:S01]  /*2130*/  UIMAD UR28, UR16, UR18, UR6 ;  /* 0x00000012101c72a4 */ /* 0x000fe2000f8e0206 */
[----:B------:R-:W-:Y:S01]  /*2140*/  UMOV UR49, UR45 ;  /* 0x0000002d00317c82 */ /* 0x000fe20008000000 */
[----:B------:R-:W-:Y:S01]  /*2150*/  UMOV UR51, UR47 ;  /* 0x0000002f00337c82 */ /* 0x000fe20008000000 */
[----:B------:R-:W-:Y:S01]  /*2160*/  UIADD3.X UR43, UPT, UPT, URZ, UR67, URZ, UP0, !UPT ;  /* 0x00000043ff2b7290 */ /* 0x000fe200087fe4ff */
[----:B------:R1:W-:Y:S01]  /*2170*/  UTMALDG.2D [UR48], [UR52], desc[UR54] ;  /* 0x00003630340075b4 */ /* 0x0003e20008009000 */
[----:B------:R-:W-:Y:S02]  /*2180*/  UIADD3 UR24, UPT, UPT, UR8, 0x1e800, URZ ;  /* 0x0001e80008187890 */ /* 0x000fe4000fffe0ff */
[----:B------:R-:W-:Y:S01]  /*2190*/  UIMAD UR29, UR17, UR19, UR7 ;  /* 0x00000013111d72a4 */ /* 0x000fe2000f8e0207 */
[----:B------:R-:W-:Y:S01]  /*21a0*/  UMOV UR25, UR45 ;  /* 0x0000002d00197c82 */ /* 0x000fe20008000000 */
[----:B------:R-:W-:Y:S01]  /*21b0*/  UIADD3 UR8, UPT, UPT, UR8, 0x20800, URZ ;  /* 0x0002080008087890 */ /* 0x000fe2000fffe0ff */
[----:B------:R-:W-:Y:S01]  /*21c0*/  UMOV UR9, UR45 ;  /* 0x0000002d00097c82 */ /* 0x000fe20008000000 */
[----:B------:R-:W-:Y:S01]  /*21d0*/  UMOV UR11, UR27 ;  /* 0x0000001b000b7c82 */ /* 0x000fe20008000000 */
[----:B------:R-:W-:Y:S01]  /*21e0*/  UMOV UR12, UR28 ;  /* 0x0000001c000c7c82 */ /* 0x000fe20008000000 */
[----:B------:R-:W-:Y:S03]  /*21f0*/  UMOV UR14, UR30 ;  /* 0x0000001e000e7c82 */ /* 0x000fe60008000000 */
[----:B------:R1:W-:Y:S01]  /*2200*/  UTMALDG.5D.IM2COL.MULTICAST [UR24], [UR42], UR65 ;  /* 0x000000182a0073b4 */ /* 0x0003e20008060841 */
[----:B------:R-:W-:Y:S01]  /*2210*/  UMOV UR13, UR29 ;  /* 0x0000001d000d7c82 */ /* 0x000fe20008000000 */
[----:B------:R-:W-:Y:S01]  /*2220*/  UIADD3 UR38, UPT, UPT, UR38, 0x1, URZ ;  /* 0x0000000126267890 */ /* 0x000fe2000fffe0ff */
[----:B------:R-:W-:Y:S01]  /*2230*/  UMOV UR33, UR58 ;  /* 0x0000003a00217c82 */ /* 0x000fe20008000000 */
[----:B------:R-:W-:Y:S02]  /*2240*/  UMOV UR68, UR60 ;  /* 0x0000003c00447c82 */ /* 0x000fe40008000000 */
[----:B------:R-:W-:Y:S01]  /*2250*/  UISETP.NE.AND UP0, UPT, UR38, UR58, UPT ;  /* 0x0000003a2600728c */ /* 0x000fe2000bf05270 */
[----:B------:R1:W-:Y:S08]  /*2260*/  UTMALDG.5D.IM2COL.MULTICAST [UR8], [UR42], UR65 ;  /* 0x000000082a0073b4 */ /* 0x0003f00008060841 */
[----:B-1----:R-:W-:Y:S05]  /*2270*/  BRA.U UP0, `(.L_x_28) ;  /* 0xfffffff900a87547 */ /* 0x002fea000b83ffff */
.L_x_22:
[----:B------:R-:W-:Y:S01]  /*2280*/  ULEA UR4, UR60, UR57, 0x3 ;  /* 0x000000393c047291 */ /* 0x000fe2000f8e18ff */
[----:B------:R-:W-:Y:S01]  /*2290*/  SHF.L.U32 R2, R10, 0x1f, RZ ;  /* 0x0000001f0a027819 */ /* 0x000fe200000006ff */
[----:B------:R-:W-:Y:S01]  /*22a0*/  @!P4 SYNCS.ARRIVE.TRANS64.A1T0 RZ, [UR57+0x98], RZ ;  /* 0x000098ffffffc9a7 */ /* 0x000fe20008100039 */
[----:B------:R-:W-:-:S06]  /*22b0*/  UISETP.GT.AND UP0, UPT, UR64, UR63, UPT ;  /* 0x0000003f4000728c */ /* 0x000fcc000bf04270 */
[----:B------:R1:W4:Y:S03]  /*22c0*/  SYNCS.PHASECHK.TRANS64.TRYWAIT P1, [UR4+0x30], R2 ;  /* 0x00003002ff0075a7 */ /* 0x0003260008021104 */
[----:B------:R-:W-:Y:S05]  /*22d0*/  BRA.U !UP0, `(.L_x_29) ;  /* 0x0000000508b87547 */ /* 0x000fea000b800000 */
[----:B-1----:R-:W1:Y:S01]  /*22e0*/  LDC.64 R2, c[0x0][0x5f8] ;  /* 0x00017e00ff027b82 */ /* 0x002e620000000a00 */
[----:B------:R-:W2:Y:S01]  /*22f0*/  LDCU UR5, c[0x0][0x5c8] ;  /* 0x0000b900ff0577ac */ /* 0x000ea20008000800 */
[----:B------:R-:W1:Y:S06]  /*2300*/  LDCU.64 UR8, c[0x0][0x5c0] ;  /* 0x0000b800ff0877ac */ /* 0x000e6c0008000a00 */
[----:B------:R-:W2:Y:S01]  /*2310*/  LDC R4, c[0x0][0x600] ;  /* 0x00018000ff047b82 */ /* 0x000ea20000000800 */
[----:B------:R-:W1:Y:S01]  /*2320*/  LDCU UR38, c[0x0][0x5a8] ;  /* 0x0000b500ff2677ac */ /* 0x000e620008000800 */
        /* <DEDUP_REMOVED lines=14> */
[----:B------:R-:W-:-:S02]  /*2410*/  UIADD3 UR24, UPT, UPT, UR61, UR33, URZ ;  /* 0x000000213d187290 */ /* 0x000fc4000fffe0ff */
[----:B------:R-:W-:Y:S02]  /*2420*/  UIADD3 UR54, UPT, UPT, UR46, 0x20, URZ ;  /* 0x000000202e367890 */ /* 0x000fe4000fffe0ff */
[----:B------:R-:W-:Y:S01]  /*2430*/  UIADD3 UR10, UPT, UPT, UR26, 0x20, URZ ;  /* 0x000000201a0a7890 */ /* 0x000fe2000fffe0ff */
[----:B------:R-:W-:-:S11]  /*2440*/  UMOV UR47, UR60 ;  /* 0x0000003c002f7c82 */ /* 0x000fd60008000000 */
.L_x_35:
[----:B------:R-:W-:Y:S01]  /*2450*/  @!P6 MOV R5, 0x8000 ;  /* 0x000080000005e802 */ /* 0x000fe20000000f00 */
[----:B------:R-:W-:Y:S01]  /*2460*/  ULEA UR49, UR47, UR57, 0x3 ;  /* 0x000000392f317291 */ /* 0x000fe2000f8e18ff */
[----:B--2-4-:R-:W-:Y:S11]  /*2470*/  @P1 BRA `(.L_x_30) ;  /* 0x00000000000c1947 */ /* 0x014ff60003800000 */
[----:B------:R-:W-:Y:S04]  /*2480*/  SHF.L.U32 R7, R10, 0x1f, RZ ;  /* 0x0000001f0a077819 */ /* 0x000fe800000006ff */
[----:B------:R-:W4:Y:S02]  /*2490*/  SYNCS.PHASECHK.TRANS64.TRYWAIT P0, [UR49+0x30], R7 ;  /* 0x00003007ff0075a7 */ /* 0x000f240008001131 */
[----:B----4-:R-:W-:Y:S05]  /*24a0*/  @!P0 BRA `(.L_x_31) ;  /* 0x0000006000b88947 */ /* 0x010fea0003800000 */
.L_x_30:
[----:B------:R1:W-:Y:S01]  /*24b0*/  @!P6 SYNCS.ARRIVE.TRANS64 RZ, [UR49], R5 ;  /* 0x00000005ffffe9a7 */ /* 0x0003e20008000031 */
[----:B------:R-:W-:Y:S04]  /*24c0*/  ULOP3.LUT UR5, UR59, 0x2, URZ, 0xfc, !UPT ;  /* 0x000000023b057892 */ /* 0x000fe8000f8efcff */
[----:B------:R-:W-:Y:S09]  /*24d0*/  UISETP.NE.AND UP0, UPT, UR5, 0x2, UPT ;  /* 0x000000020500788c */ /* 0x000ff2000bf05270 */
[----:B------:R-:W-:Y:S05]  /*24e0*/  BRA.U UP0, `(.L_x_32) ;  /* 0x0000000100047547 */ /* 0x000fea000b800000 */
[----:B-12---:R-:W-:Y:S05]  /*24f0*/  BPT.TRAP 0x1 ;  /* 0x000000040000795c */ /* 0x006fea0000300000 */
.L_x_32:
[----:B------:R-:W-:Y:S04]  /*2500*/  BSSY.RECONVERGENT B0, `(.L_x_33) ;  /* 0x0000003000007945 */ /* 0x000fe80003800200 */
[----:B------:R-:W-:Y:S05]  /*2510*/  @P5 BRA `(.L_x_34) ;  /* 0x0000000000045947 */ /* 0x000fea0003800000 */
[----:B-12---:R-:W-:Y:S05]  /*2520*/  BPT.TRAP 0x1 ;  /* 0x000000040000795c */ /* 0x006fea0000300000 */
.L_x_34:
[----:B-12---:R-:W-:Y:S05]  /*2530*/  BSYNC.RECONVERGENT B0 ;  /* 0x0000000000007941 */ /* 0x006fea0003800200 */
.L_x_33:
[----:B------:R-:W-:Y:S01]  /*2540*/  UIADD3 UR60, UPT, UPT, UR47, 0x1, URZ ;  /* 0x000000012f3c7890 */ /* 0x000fe2000fffe0ff */
[----:B----4-:R-:W-:Y:S01]  /*2550*/  IMAD.MOV.U32 R4, RZ, RZ, 0x3 ;  /* 0x00000003ff047424 */ /* 0x010fe200078e00ff */
[----:B------:R-:W-:Y:S02]  /*2560*/  USHF.L.U32 UR51, UR33, 0x6, URZ ;  /* 0x0000000621337899 */ /* 0x000fe400080006ff */
[----:B------:R-:W-:Y:S01]  /*2570*/  UISETP.NE.AND UP0, UPT, UR60, 0x6, UPT ;  /* 0x000000063c00788c */ /* 0x000fe2000bf05270 */
[----:B------:R-:W-:Y:S03]  /*2580*/  ELECT P0, URZ, PT ;  /* 0x0000000000ff782f */ /* 0x000fe60003800000 */
[----:B------:R-:W-:Y:S02]  /*2590*/  USEL UR8, URZ, 0x1, UP0 ;  /* 0x00000001ff087887 */ /* 0x000fe40008000000 */
[----:B------:R-:W-:Y:S02]  /*25a0*/  USEL UR60, UR60, URZ, UP0 ;  /* 0x000000ff3c3c7287 */ /* 0x000fe40008000000 */
[----:B------:R-:W-:Y:S02]  /*25b0*/  ULOP3.LUT UR5, UR51, UR32, URZ, 0xfc, !UPT ;  /* 0x0000002033057292 */ /* 0x000fe4000f8efcff */
[----:B------:R-:W-:Y:S01]  /*25c0*/  ULEA UR9, UR60, UR57, 0x3 ;  /* 0x000000393c097291 */ /* 0x000fe2000f8e18ff */
[----:B------:R-:W-:Y:S01]  /*25d0*/  LOP3.LUT R10, R10, UR8, RZ, 0x3c, !PT ;  /* 0x000000080a0a7c12 */ /* 0x000fe2000f8e3cff */
[----:B------:R-:W-:Y:S02]  /*25e0*/  UIMAD.WIDE.U32 UR22, UR5, UR35, URZ ;  /* 0x00000023051672a5 */ /* 0x000fe4000f8e00ff */
[----:B------:R-:W-:Y:S01]  /*25f0*/  UISETP.NE.AND UP2, UPT, UR36, 0x1, UPT ;  /* 0x000000012400788c */ /* 0x000fe2000bf45270 */
[----:B------:R-:W-:Y:S01]  /*2600*/  SHF.L.U32 R7, R10, 0x1f, RZ ;  /* 0x0000001f0a077819 */ /* 0x000fe200000006ff */
[----:B------:R-:W-:Y:S01]  /*2610*/  USHF.R.U32.HI UR40, URZ, UR34, UR23 ;  /* 0x00000022ff287299 */ /* 0x000fe20008011617 */
[----:B------:R-:W-:Y:S01]  /*2620*/  @P0 R2UR UR11, R4 ;  /* 0x00000000040b02ca */ /* 0x000fe200000e0000 */
[----:B------:R-:W-:Y:S01]  /*2630*/  UISETP.NE.AND UP3, UPT, UR37, 0x1, UPT ;  /* 0x000000012500788c */ /* 0x000fe2000bf65270 */
[----:B------:R1:W2:Y:S01]  /*2640*/  SYNCS.PHASECHK.TRANS64.TRYWAIT P1, [UR9+0x30], R7 ;  /* 0x00003007ff0075a7 */ /* 0x0002a20008021109 */
[----:B------:R-:W-:Y:S01]  /*2650*/  USEL UR40, UR5, UR40, !UP2 ;  /* 0x0000002805287287 */ /* 0x000fe2000d000000 */
[----:B------:R-:W-:Y:S01]  /*2660*/  @P0 IMAD.U32 R6, R3, 0x20, R2 ;  /* 0x0000002003060824 */ /* 0x000fe200078e0002 */
[----:B------:R-:W-:Y:S02]  /*2670*/  UIADD3 UR70, UP1, UPT, UR66, 0x80, URZ ;  /* 0x0000008042467890 */ /* 0x000fe4000ff3e0ff */
[----:B------:R-:W-:Y:S01]  /*2680*/  UIMAD.WIDE.U32 UR22, UR40, UR30, URZ ;  /* 0x0000001e281672a5 */ /* 0x000fe2000f8e00ff */
[----:B------:R-:W-:Y:S01]  /*2690*/  @P0 IMAD.U32 R5, R17, 0x400, R6 ;  /* 0x0000040011050824 */ /* 0x000fe200078e0006 */
[----:B------:R-:W-:Y:S02]  /*26a0*/  UIADD3 UR22, UPT, UPT, -UR40, URZ, URZ ;  /* 0x000000ff28167290 */ /* 0x000fe4000fffe1ff */
[----:B------:R-:W-:Y:S02]  /*26b0*/  USHF.R.U32.HI UR23, URZ, UR31, UR23 ;  /* 0x0000001fff177299 */ /* 0x000fe40008011617 */
[----:B------:R-:W-:Y:S01]  /*26c0*/  ULEA UR52, UR47, UR57, 0xe ;  /* 0x000000392f347291 */ /* 0x000fe2000f8e70ff */
[----:B------:R-:W-:Y:S01]  /*26d0*/  @P0 R2UR UR12, R5 ;  /* 0x00000000050c02ca */ /* 0x000fe200000e0000 */
[----:B------:R-:W-:Y:S01]  /*26e0*/  USEL UR23, UR40, UR23, !UP3 ;  /* 0x0000001728177287 */ /* 0x000fe2000d800000 */
[----:B------:R-:W-:Y:S01]  /*26f0*/  IMAD.U32 R4, RZ, RZ, UR11 ;  /* 0x0000000bff047e24 */ /* 0x000fe2000f8e00ff */
[----:B------:R-:W-:Y:S02]  /*2700*/  UIMAD UR5, UR36, UR22, UR5 ;  /* 0x00000016240572a4 */ /* 0x000fe4000f8e0205 */
[----:B------:R-:W-:Y:S02]  /*2710*/  UIMAD.WIDE.U32 UR42, UR23, UR27, URZ ;  /* 0x0000001b172a72a5 */ /* 0x000fe4000f8e00ff */
[----:B------:R-:W-:Y:S02]  /*2720*/  UISETP.NE.AND UP4, UPT, UR38, 0x1, UPT ;  /* 0x000000012600788c */ /* 0x000fe4000bf85270 */
[----:B------:R-:W-:Y:S02]  /*2730*/  UIADD3.X UR71, UPT, UPT, URZ, UR67, URZ, UP1, !UPT ;  /* 0x00000043ff477290 */ /* 0x000fe40008ffe4ff */
[----:B------:R-:W-:Y:S02]  /*2740*/  UIADD3 UR48, UPT, UPT, UR52, 0x6800, URZ ;  /* 0x0000680034307890 */ /* 0x000fe4000fffe0ff */
[----:B------:R-:W-:Y:S01]  /*2750*/  USHF.R.U32.HI UR22, URZ, UR25, UR43 ;  /* 0x00000019ff167299 */ /* 0x000fe2000801162b */
[----:B------:R-:W-:Y:S01]  /*2760*/  IMAD.U32 R5, RZ, RZ, UR12 ;  /* 0x0000000cff057e24 */ /* 0x000fe2000f8e00ff */
[----:B------:R-:W-:Y:S02]  /*2770*/  UIMAD UR19, UR5, UR15, UR4 ;  /* 0x0000000f051372a4 */ /* 0x000fe4000f8e0204 */
[----:B------:R-:W-:Y:S02]  /*2780*/  USEL UR22, UR23, UR22, !UP4 ;  /* 0x0000001617167287 */ /* 0x000fe4000e000000 */
[----:B------:R-:W-:Y:S01]  /*2790*/  UIADD3 UR5, UPT, UPT, -UR23, URZ, URZ ;  /* 0x000000ff17057290 */ /* 0x000fe2000fffe1ff */
[----:B------:R-:W-:Y:S01]  /*27a0*/  @P0 PRMT R4, R5, 0x5410, R4 ;  /* 0x0000541005040816 */ /* 0x000fe20000000004 */
[----:B------:R-:W-:Y:S02]  /*27b0*/  ULEA UR8, UR47, UR56, 0xc ;  /* 0x000000382f087291 */ /* 0x000fe4000f8e60ff */
[----:B------:R-:W-:Y:S01]  /*27c0*/  UIADD3 UR52, UPT, UPT, UR52, 0x8800, URZ ;  /* 0x0000880034347890 */ /* 0x000fe2000fffe0ff */
[----:B------:R-:W-:Y:S01]  /*27d0*/  @P0 R2UR UR41, R4 ;  /* 0x00000000042902ca */ /* 0x000fe200000e0000 */
[----:B------:R-:W-:Y:S02]  /*27e0*/  UIADD3 UR39, UPT, UPT, -UR22, URZ, URZ ;  /* 0x000000ff16277290 */ /* 0x000fe4000fffe1ff */
[----:B------:R-:W-:Y:S02]  /*27f0*/  UIMAD UR5, UR37, UR5, UR40 ;  /* 0x00000005250572a4 */ /* 0x000fe4000f8e0228 */
[----:B------:R-:W-:Y:S01]  /*2800*/  UIADD3 UR44, UP0, UPT, UR66, 0x180, URZ ;  /* 0x00000180422c7890 */ /* 0x000fe2000ff1e0ff */
[----:B------:R-:W-:Y:S01]  /*2810*/  UMOV UR68, 0x0 ;  /* 0x0000000000447882 */ /* 0x000fe20000000000 */
[----:B------:R-:W-:Y:S01]  /*2820*/  UMOV UR69, 0x10000000 ;  /* 0x1000000000457882 */ /* 0x000fe20000000000 */
[----:B------:R-:W-:Y:S01]  /*2830*/  UMOV UR50, UR46 ;  /* 0x0000002e00327c82 */ /* 0x000fe20008000000 */
[----:B------:R-:W-:Y:S01]  /*2840*/  UIMAD UR20, UR5, UR28, UR6 ;  /* 0x0000001c051472a4 */ /* 0x000fe2000f8e0206 */
[----:B------:R1:W-:Y:S01]  /*2850*/  UTMALDG.2D [UR48], [UR70], desc[UR68] ;  /* 0x00004430460075b4 */ /* 0x0003e20008009000 */
[----:B------:R-:W-:Y:S02]  /*2860*/  ULEA UR8, UR8, UR57, 0x2 ;  /* 0x0000003908087291 */ /* 0x000fe4000f8e10ff */
        /* <DEDUP_REMOVED lines=8> */
[----:B------:R-:W-:Y:S01]  /*28f0*/  UMOV UR18, UR26 ;  /* 0x0000001a00127c82 */ /* 0x000fe20008000000 */
[----:B------:R-:W-:Y:S01]  /*2900*/  UIADD3 UR8, UPT, UPT, UR8, 0x20800, URZ ;  /* 0x0002080008087890 */ /* 0x000fe2000fffe0ff */
[----:B------:R-:W-:Y:S01]  /*2910*/  UMOV UR9, UR49 ;  /* 0x0000003100097c82 */ /* 0x000fe20008000000 */
[----:B------:R-:W-:Y:S01]  /*2920*/  UMOV UR11, UR19 ;  /* 0x00000013000b7c82 */ /* 0x000fe20008000000 */
[----:B------:R-:W-:Y:S03]  /*2930*/  UMOV UR12, UR20 ;  /* 0x00000014000c7c82 */ /* 0x000fe60008000000 */
[----:B------:R1:W-:Y:S01]  /*2940*/  UTMALDG.5D.IM2COL.MULTICAST [UR16], [UR44], UR41 ;  /* 0x000000102c0073b4 */ /* 0x0003e20008060829 */
[----:B------:R-:W-:Y:S01]  /*2950*/  UMOV UR14, UR22 ;  /* 0x00000016000e7c82 */ /* 0x000fe20008000000 */
[----:B------:R-:W-:Y:S01]  /*2960*/  UMOV UR13, UR21 ;  /* 0x00000015000d7c82 */ /* 0x000fe20008000000 */
[----:B------:R-:W-:Y:S01]  /*2970*/  UIADD3 UR33, UPT, UPT, UR33, 0x1, URZ ;  /* 0x0000000121217890 */ /* 0x000fe2000fffe0ff */
[----:B------:R-:W-:Y:S03]  /*2980*/  UMOV UR47, UR60 ;  /* 0x0000003c002f7c82 */ /* 0x000fe60008000000 */
[----:B------:R-:W-:Y:S01]  /*2990*/  UISETP.NE.AND UP0, UPT, UR33, UR24, UPT ;  /* 0x000000182100728c */ /* 0x000fe2000bf05270 */
[----:B------:R1:W-:Y:S08]  /*29a0*/  UTMALDG.5D.IM2COL.MULTICAST [UR8], [UR44], UR41 ;  /* 0x000000082c0073b4 */ /* 0x0003f00008060829 */
[----:B-1----:R-:W-:Y:S05]  /*29b0*/  BRA.U UP0, `(.L_x_35) ;  /* 0xfffffff900a47547 */ /* 0x002fea000b83ffff */
.L_x_29:
[----:B------:R-:W-:Y:S01]  /*29c0*/  SHF.L.U32 R3, R8, 0x1f, RZ ;  /* 0x0000001f08037819 */ /* 0x000fe200000006ff */
[----:B------:R-:W-:-:S03]  /*29d0*/  NOP ;  /* 0x0000000000007918 */ /* 0x000fc60000000000 */
[----:B------:R-:W3:Y:S02]  /*29e0*/  SYNCS.PHASECHK.TRANS64.TRYWAIT P0, [UR57+0xa0], R3 ;  /* 0x0000a003ff0075a7 */ /* 0x000ee40008001139 */
[----:B---3--:R-:W-:Y:S05]  /*29f0*/  @!P0 BRA `(.L_x_36) ;  /* 0x0000005c007c8947 */ /* 0x008fea0003800000 */
.L_x_119:
[----:B------:R-:W3:Y:S01]  /*2a00*/  LDS.128 R4, [UR57+0xe0] ;  /* 0x0000e039ff047984 */ /* 0x000ee20008000c00 */
[----:B------:R-:W-:Y:S01]  /*2a10*/  UIADD3 UR4, UPT, UPT, UR57, 0xa8, URZ ;  /* 0x000000a839047890 */ /* 0x000fe2000fffe0ff */
[----:B--2-4-:R-:W-:Y:S01]  /*2a20*/  ISETP.GE.AND P1, PT, R26, 0x1, PT ;  /* 0x000000011a00780c */ /* 0x014fe20003f26270 */
[----:B------:R-:W-:Y:S01]  /*2a30*/  @!PT LDS RZ, [RZ] ;  /* 0x00000000fffff984 */ /* 0x000fe20000000800 */
[----:B------:R-:W-:Y:S01]  /*2a40*/  @!PT LDS RZ, [RZ] ;  /* 0x00000000fffff984 */ /* 0x000fe20000000800 */
[----:B------:R-:W-:Y:S01]  /*2a50*/  @!PT LDS RZ, [RZ] ;  /* 0x00000000fffff984 */ /* 0x000fe20000000800 */
[----:B------:R-:W-:Y:S01]  /*2a60*/  @!PT LDS RZ, [RZ] ;  /* 0x00000000fffff984 */ /* 0x000fe20000000800 */
[----:B------:R2:W-:Y:S06]  /*2a70*/  MEMBAR.ALL.CTA ;  /* 0x0000000000007992 */ /* 0x0005ec0000008000 */
[----:B--2---:R-:W2:Y:S01]  /*2a80*/  FENCE.VIEW.ASYNC.S ;  /* 0x00000000000073c6 */ /* 0x004ea20000000000 */
[----:B------:R-:W-:-:S09]  /*2a90*/  UPRMT UR4, URZ, 0x654, UR4 ;  /* 0x00000654ff047896 */ /* 0x000fd20008000004 */
[----:B--2---:R-:W-:Y:S01]  /*2aa0*/  SYNCS.ARRIVE.TRANS64.RED.A1T0 RZ, [UR4], RZ ;  /* 0x000000ffffff79a7 */ /* 0x004fe20008100404 */
[----:B---3--:R-:W-:-:S13]  /*2ab0*/  LOP3.LUT P0, RZ, R6, 0x1, RZ, 0xc0, !PT ;  /* 0x0000000106ff7812 */ /* 0x008fda000780c0ff */
[----:B------:R-:W-:Y:S02]  /*2ac0*/  @P0 MOV R13, R4 ;  /* 0x00000004000d0202 */ /* 0x000fe40000000f00 */
[----:B------:R-:W-:Y:S01]  /*2ad0*/  @P0 LOP3.LUT R11, R5, 0xffff, RZ, 0xc0, !PT ;  /* 0x0000ffff050b0812 */ /* 0x000fe200078ec0ff */
[----:B------:R-:W-:Y:S06]  /*2ae0*/  @!P1 BRA `(.L_x_37) ;  /* 0x0000000000b89947 */ /* 0x000fec0003800000 */
[----:B------:R-:W2:Y:S01]  /*2af0*/  LDC.64 R4, c[0x0][0xc18] ;  /* 0x00030600ff047b82 */ /* 0x000ea20000000a00 */
[----:B------:R-:W-:-:S07]  /*2b00*/  ISETP.NE.AND P3, PT, R26, 0x1, PT ;  /* 0x000000011a00780c */ /* 0x000fce0003f65270 */
[----:B------:R-:W3:Y:S08]  /*2b10*/  LDC.64 R6, c[0x0][0xc10] ;  /* 0x00030400ff067b82 */ /* 0x000ef00000000a00 */
[----:B------:R-:W4:Y:S08]  /*2b20*/  LDC R12, c[0x0][0xc20] ;  /* 0x00030800ff0c7b82 */ /* 0x000f300000000800 */
[----:B------:R-:W4:Y:S01]  /*2b30*/  LDC R14, c[0x0][0xc0c] ;  /* 0x00030300ff0e7b82 */ /* 0x000f220000000800 */
[----:B--2---:R-:W-:Y:S01]  /*2b40*/  IMAD.HI.U32 R17, R0, R5, RZ ;  /* 0x0000000500117227 */ /* 0x004fe200078e00ff */
[----:B------:R-:W-:-:S03]  /*2b50*/  ISETP.NE.AND P1, PT, R4, 0x1, PT ;  /* 0x000000010400780c */ /* 0x000fc60003f25270 */
[----:B------:R-:W-:-:S03]  /*2b60*/  IMAD.HI.U32 R5, R11, R5, RZ ;  /* 0x000000050b057227 */ /* 0x000fc600078e00ff */
[----:B-1----:R-:W1:Y:S01]  /*2b70*/  LDC.64 R2, c[0x0][0xc28] ;  /* 0x00030a00ff027b82 */ /* 0x002e620000000a00 */
[----:B---3--:R-:W-:-:S04]  /*2b80*/  IMAD.HI.U32 R16, R9, R6, RZ ;  /* 0x0000000609107227 */ /* 0x008fc800078e00ff */
[----:B------:R-:W-:Y:S01]  /*2b90*/  IMAD.HI.U32 R18, R13, R6, RZ ;  /* 0x000000060d127227 */ /* 0x000fe200078e00ff */
[----:B------:R-:W-:Y:S02]  /*2ba0*/  SHF.R.U32.HI R16, RZ, R7, R16 ;  /* 0x00000007ff107219 */ /* 0x000fe40000011610 */
[-C--:B----4-:R-:W-:Y:S02]  /*2bb0*/  SHF.R.U32.HI R17, RZ, R12.reuse, R17 ;  /* 0x0000000cff117219 */ /* 0x090fe40000011611 */
[----:B------:R-:W-:Y:S02]  /*2bc0*/  SHF.R.U32.HI R12, RZ, R12, R5 ;  /* 0x0000000cff0c7219 */ /* 0x000fe40000011605 */
[----:B------:R-:W-:Y:S02]  /*2bd0*/  SEL R17, R0, R17, !P1 ;  /* 0x0000001100117207 */ /* 0x000fe40004800000 */
[----:B------:R-:W-:Y:S02]  /*2be0*/  SHF.R.U32.HI R18, RZ, R7, R18 ;  /* 0x00000007ff127219 */ /* 0x000fe40000011612 */
[----:B------:R-:W-:-:S02]  /*2bf0*/  ISETP.NE.AND P2, PT, R14, 0x1, PT ;  /* 0x000000010e00780c */ /* 0x000fc40003f45270 */
[----:B------:R-:W-:Y:S02]  /*2c00*/  SEL R5, R11, R12, !P1 ;  /* 0x0000000c0b057207 */ /* 0x000fe40004800000 */
[----:B------:R-:W-:Y:S02]  /*2c10*/  SEL R19, R9, R16, !P2 ;  /* 0x0000001009137207 */ /* 0x000fe40005000000 */
[----:B------:R-:W-:Y:S01]  /*2c20*/  SEL R7, R13, R18, !P2 ;  /* 0x000000120d077207 */ /* 0x000fe20005000000 */
[----:B-1----:R-:W-:-:S04]  /*2c30*/  IMAD.HI.U32 R16, R17, R2, RZ ;  /* 0x0000000211107227 */ /* 0x002fc800078e00ff */
[----:B------:R-:W-:Y:S01]  /*2c40*/  IMAD.HI.U32 R6, R19, R2, RZ ;  /* 0x0000000213067227 */ /* 0x000fe200078e00ff */
[----:B------:R-:W-:-:S04]  /*2c50*/  @P3 SHF.R.U32.HI R17, RZ, R3, R16 ;  /* 0x00000003ff113219 */ /* 0x000fc80000011610 */
[----:B------:R-:W-:Y:S01]  /*2c60*/  @P3 SHF.R.U32.HI R19, RZ, R3, R6 ;  /* 0x00000003ff133219 */ /* 0x000fe20000011606 */
[----:B------:R-:W-:-:S04]  /*2c70*/  IMAD R17, R26, R17, RZ ;  /* 0x000000111a117224 */ /* 0x000fc800078e02ff */
[----:B------:R-:W-:Y:S01]  /*2c80*/  IMAD R6, R26, R19, RZ ;  /* 0x000000131a067224 */ /* 0x000fe200078e02ff */
[----:B------:R-:W-:-:S04]  /*2c90*/  ISETP.GE.AND P1, PT, R5, R17, PT ;  /* 0x000000110500720c */ /* 0x000fc80003f26270 */
[----:B------:R-:W-:Y:S01]  /*2ca0*/  ISETP.GE.OR P1, PT, R7, R6, P1 ;  /* 0x000000060700720c */ /* 0x000fe20000f26670 */
[----:B------:R-:W-:-:S05]  /*2cb0*/  IMAD.HI.U32 R6, R5, R2, RZ ;  /* 0x0000000205067227 */ /* 0x000fca00078e00ff */
[----:B------:R-:W-:-:S04]  /*2cc0*/  SHF.R.U32.HI R6, RZ, R3, R6 ;  /* 0x00000003ff067219 */ /* 0x000fc80000011606 */
[----:B------:R-:W-:-:S03]  /*2cd0*/  SEL R6, R5, R6, !P3 ;  /* 0x0000000605067207 */ /* 0x000fc60005800000 */
[----:B------:R-:W-:-:S04]  /*2ce0*/  @!P1 IMAD.HI.U32 R12, R7, R2, RZ ;  /* 0x00000002070c9227 */ /* 0x000fc800078e00ff */
[----:B------:R-:W-:Y:S01]  /*2cf0*/  IMAD.MOV R2, RZ, RZ, -R6 ;  /* 0x000000ffff027224 */ /* 0x000fe200078e0a06 */
[----:B------:R-:W-:-:S03]  /*2d00*/  @!P1 SHF.R.U32.HI R12, RZ, R3, R12 ;  /* 0x00000003ff0c9219 */ /* 0x000fc6000001160c */
[----:B------:R-:W-:Y:S01]  /*2d10*/  IMAD R2, R26, R2, R5 ;  /* 0x000000021a027224 */ /* 0x000fe200078e0205 */
[----:B------:R-:W-:Y:S02]  /*2d20*/  @!P1 SEL R3, R7, R12, !P3 ;  /* 0x0000000c07039207 */ /* 0x000fe40005800000 */
[----:B------:R-:W-:-:S03]  /*2d30*/  IADD3 R12, PT, PT, -R5, RZ, RZ ;  /* 0x000000ff050c7210 */ /* 0x000fc60007ffe1ff */
[--C-:B------:R-:W-:Y:S02]  /*2d40*/  @!P1 IMAD.IADD R6, R6, 0x1, -R3.reuse ;  /* 0x0000000106069824 */ /* 0x100fe400078e0a03 */
[----:B------:R-:W-:Y:S01]  /*2d50*/  @!P1 IMAD R3, R2, R19, R3 ;  /* 0x0000001302039224 */ /* 0x000fe200078e0203 */
[----:B------:R-:W-:Y:S01]  /*2d60*/  IADD3 R2, PT, PT, -R7, RZ, RZ ;  /* 0x000000ff07027210 */ /* 0x000fe20007ffe1ff */
[----:B------:R-:W-:Y:S02]  /*2d70*/  @!P1 IMAD R5, R26, R6, R7 ;  /* 0x000000061a059224 */ /* 0x000fe400078e0207 */
[----:B------:R-:W-:Y:S02]  /*2d80*/  IMAD R11, R4, R12, R11 ;  /* 0x0000000c040b7224 */ /* 0x000fe400078e020b */
[----:B------:R-:W-:Y:S02]  /*2d90*/  @!P1 IMAD.MOV.U32 R7, RZ, RZ, R3 ;  /* 0x000000ffff079224 */ /* 0x000fe400078e0003 */
[----:B------:R-:W-:-:S02]  /*2da0*/  IMAD R2, R14, R2, R13 ;  /* 0x000000020e027224 */ /* 0x000fc400078e020d */
[----:B------:R-:W-:Y:S02]  /*2db0*/  IMAD R11, R5, R4, R11 ;  /* 0x00000004050b7224 */ /* 0x000fe400078e020b */
[----:B------:R-:W-:Y:S02]  /*2dc0*/  IMAD R13, R7, R14, R2 ;  /* 0x0000000e070d7224 */ /* 0x000fe400078e0202 */
.L_x_37:
[----:B------:R-:W2:Y:S02]  /*2dd0*/  LDCU UR4, c[0x0][0xc30] ;  /* 0x00018600ff0477ac */ /* 0x000ea40008000800 */
[----:B--2---:R-:W-:-:S09]  /*2de0*/  UISETP.NE.AND UP0, UPT, UR4, 0x1, UPT ;  /* 0x000000010400788c */ /* 0x004fd2000bf05270 */
[----:B------:R-:W-:Y:S05]  /*2df0*/  BRA.U UP0, `(.L_x_38) ;  /* 0x0000000100407547 */ /* 0x000fea000b800000 */
[----:B------:R-:W2:Y:S08]  /*2e00*/  LDC.64 R4, c[0x0][0xc10] ;  /* 0x00030400ff047b82 */ /* 0x000eb00000000a00 */
[----:B-1----:R-:W1:Y:S08]  /*2e10*/  LDC.64 R2, c[0x0][0xc18] ;  /* 0x00030600ff027b82 */ /* 0x002e700000000a00 */
[----:B------:R-:W3:Y:S08]  /*2e20*/  LDC R6, c[0x0][0xc20] ;  /* 0x00030800ff067b82 */ /* 0x000ef00000000800 */
[----:B------:R-:W4:Y:S01]  /*2e30*/  LDC R12, c[0x0][0xc0c] ;  /* 0x00030300ff0c7b82 */ /* 0x000f220000000800 */
[----:B--2---:R-:W-:-:S05]  /*2e40*/  IMAD.HI.U32 R4, R13, R4, RZ ;  /* 0x000000040d047227 */ /* 0x004fca00078e00ff */
[----:B------:R-:W-:Y:S01]  /*2e50*/  SHF.R.U32.HI R4, RZ, R5, R4 ;  /* 0x00000005ff047219 */ /* 0x000fe20000011604 */
[----:B-1----:R-:W-:Y:S01]  /*2e60*/  IMAD.HI.U32 R3, R11, R3, RZ ;  /* 0x000000030b037227 */ /* 0x002fe200078e00ff */
[----:B------:R-:W-:-:S04]  /*2e70*/  ISETP.NE.AND P1, PT, R2, 0x1, PT ;  /* 0x000000010200780c */ /* 0x000fc80003f25270 */
[----:B---3--:R-:W-:-:S04]  /*2e80*/  SHF.R.U32.HI R6, RZ, R6, R3 ;  /* 0x00000006ff067219 */ /* 0x008fc80000011603 */
[----:B------:R-:W-:Y:S02]  /*2e90*/  SEL R3, R11, R6, !P1 ;  /* 0x000000060b037207 */ /* 0x000fe40004800000 */
[----:B----4-:R-:W-:-:S04]  /*2ea0*/  ISETP.NE.AND P2, PT, R12, 0x1, PT ;  /* 0x000000010c00780c */ /* 0x010fc80003f45270 */
[----:B------:R-:W-:-:S05]  /*2eb0*/  SEL R4, R13, R4, !P2 ;  /* 0x000000040d047207 */ /* 0x000fca0005000000 */
[----:B------:R-:W-:Y:S02]  /*2ec0*/  IMAD.IADD R5, R3, 0x1, -R4 ;  /* 0x0000000103057824 */ /* 0x000fe400078e0a04 */
[----:B------:R-:W-:Y:S02]  /*2ed0*/  IMAD.IADD R3, R4, 0x1, -R3 ;  /* 0x0000000104037824 */ /* 0x000fe400078e0a03 */
[----:B------:R-:W-:Y:S02]  /*2ee0*/  IMAD R13, R5, R12, R13 ;  /* 0x0000000c050d7224 */ /* 0x000fe400078e020d */
[----:B------:R-:W-:-:S07]  /*2ef0*/  IMAD R11, R3, R2, R11 ;  /* 0x00000002030b7224 */ /* 0x000fce00078e020b */
.L_x_38:
[----:B------:R-:W-:Y:S01]  /*2f00*/  PLOP3.LUT P4, PT, PT, PT, PT, 0x80, 0x8 ;  /* 0x000000000008781c */ /* 0x000fe20003f8f070 */
[----:B------:R-:W-:Y:S01]  /*2f10*/  IMAD.IADD R19, R13, 0x1, R68 ;  /* 0x000000010d137824 */ /* 0x000fe200078e0244 */
[----:B------:R-:W-:Y:S01]  /*2f20*/  LOP3.LUT R8, R8, 0x1, RZ, 0x3c, !PT ;  /* 0x0000000108087812 */ /* 0x000fe200078e3cff */
[----:B------:R-:W-:Y:S01]  /*2f30*/  IMAD.IADD R16, R11, 0x1, R66 ;  /* 0x000000010b107824 */ /* 0x000fe200078e0242 */
[----:B------:R-:W-:Y:S09]  /*2f40*/  @P0 BRA `(.L_x_39) ;  /* 0xffffffe400a40947 */ /* 0x000ff2000383ffff */
[----:B------:R-:W-:Y:S01]  /*2f50*/  UIADD3 UR57, UPT, UPT, UR57, 0x30, URZ ;  /* 0x0000003039397890 */ /* 0x000fe2000fffe0ff */
[----:B-1----:R-:W-:-:S03]  /*2f60*/  SHF.L.U32 R3, R10, 0x1f, RZ ;  /* 0x0000001f0a037819 */ /* 0x002fc600000006ff */
[----:B------:R-:W-:-:S09]  /*2f70*/  ULEA UR4, UR60, UR57, 0x3 ;  /* 0x000000393c047291 */ /* 0x000fd2000f8e18ff */
[----:B------:R-:W1:Y:S02]  /*2f80*/  SYNCS.PHASECHK.TRANS64.TRYWAIT P0, [UR4], R3 ;  /* 0x00000003ff0075a7 */ /* 0x000e640008001104 */
[----:B-1----:R-:W-:Y:S05]  /*2f90*/  @!P0 BRA `(.L_x_40) ;  /* 0x00000058002c8947 */ /* 0x002fea0003800000 */
.L_x_121:
[----:B------:R-:W-:-:S04]  /*2fa0*/  UIADD3 UR5, UPT, UPT, UR60, 0x1, URZ ;  /* 0x000000013c057890 */ /* 0x000fc8000fffe0ff */
[----:B------:R-:W-:-:S04]  /*2fb0*/  UISETP.NE.AND UP0, UPT, UR5, 0x6, UPT ;  /* 0x000000060500788c */ /* 0x000fc8000bf05270 */
[----:B------:R-:W-:Y:S02]  /*2fc0*/  USEL UR6, URZ, 0x1, UP0 ;  /* 0x00000001ff067887 */ /* 0x000fe40008000000 */
[----:B------:R-:W-:-:S04]  /*2fd0*/  USEL UR5, UR5, URZ, UP0 ;  /* 0x000000ff05057287 */ /* 0x000fc80008000000 */
[----:B------:R-:W-:Y:S01]  /*2fe0*/  ULEA UR4, UR5, UR57, 0x3 ;  /* 0x0000003905047291 */ /* 0x000fe2000f8e18ff */
[----:B------:R-:W-:-:S04]  /*2ff0*/  LOP3.LUT R2, R10, UR6, RZ, 0x3c, !PT ;  /* 0x000000060a027c12 */ /* 0x000fc8000f8e3cff */
[----:B-1----:R-:W-:-:S04]  /*3000*/  SHF.L.U32 R3, R2, 0x1f, RZ ;  /* 0x0000001f02037819 */ /* 0x002fc800000006ff */
[----:B------:R-:W1:Y:S02]  /*3010*/  SYNCS.PHASECHK.TRANS64.TRYWAIT P0, [UR4], R3 ;  /* 0x00000003ff0075a7 */ /* 0x000e640008001104 */
[----:B-1----:R-:W-:Y:S05]  /*3020*/  @!P0 BRA `(.L_x_41) ;  /* 0x0000005800208947 */ /* 0x002fea0003800000 */
.L_x_123:
        /* <DEDUP_REMOVED lines=9> */
.L_x_125:
        /* <DEDUP_REMOVED lines=9> */
.L_x_127:
        /* <DEDUP_REMOVED lines=9> */
.L_x_129:
[----:B------:R-:W-:-:S04]  /*31e0*/  UIADD3 UR5, UPT, UPT, UR5, 0x1, URZ ;  /* 0x0000000105057890 */ /* 0x000fc8000fffe0ff */
[----:B------:R-:W-:-:S04]  /*31f0*/  UISETP.NE.AND UP0, UPT, UR5, 0x6, UPT ;  /* 0x000000060500788c */ /* 0x000fc8000bf05270 */
[----:B------:R-:W-:Y:S02]  /*3200*/  USEL UR4, URZ, 0x1, UP0 ;  /* 0x00000001ff047887 */ /* 0x000fe40008000000 */
[----:B------:R-:W-:-:S04]  /*3210*/  USEL UR5, UR5, URZ, UP0 ;  /* 0x000000ff05057287 */ /* 0x000fc80008000000 */
[----:B------:R-:W-:Y:S01]  /*3220*/  ULEA UR5, UR5, UR57, 0x3 ;  /* 0x0000003905057291 */ /* 0x000fe2000f8e18ff */
[----:B-1----:R-:W-:-:S04]  /*3230*/  LOP3.LUT R3, R2, UR4, RZ, 0x3c, !PT ;  /* 0x0000000402037c12 */ /* 0x002fc8000f8e3cff */
[----:B------:R-:W-:Y:S01]  /*3240*/  SHF.L.U32 R3, R3, 0x1f, RZ ;  /* 0x0000001f03037819 */ /* 0x000fe200000006ff */
[----:B------:R-:W-:-:S07]  /*3250*/  IMAD.U32 R0, RZ, RZ, UR5 ;  /* 0x00000005ff007e24 */ /* 0x000fce000f8e00ff */
.L_x_45:
[----:B-1----:R1:W2:Y:S02]  /*3260*/  SYNCS.PHASECHK.TRANS64.TRYWAIT P0, [R0+URZ], R3 ;  /* 0x00000003000075a7 */ /* 0x0022a400080011ff */
[----:B--2---:R-:W-:Y:S05]  /*3270*/  @!P0 NANOSLEEP.SYNCS 0x989680 ;  /* 0x009896800000895d */ /* 0x004fea0003900000 */
[----:B------:R-:W2:Y:S02]  /*3280*/  @!P0 SYNCS.PHASECHK.TRANS64 P0, [R0+URZ], R3 ;  /* 0x00000003000085a7 */ /* 0x000ea400080010ff */
[----:B--2---:R-:W-:Y:S05]  /*3290*/  @P0 EXIT ;  /* 0x000000000000094d */ /* 0x004fea0003800000 */
[----:B------:R-:W-:Y:S05]  /*32a0*/  BRA `(.L_x_45) ;  /* 0xfffffffc00ec7947 */ /* 0x000fea000383ffff */
.L_x_21:
[----:B------:R-:W-:-:S04]  /*32b0*/  UISETP.NE.AND UP1, UPT, UR46, URZ, UPT ;  /* 0x000000ff2e00728c */ /* 0x000fc8000bf25270 */
[----:B------:R-:W-:-:S09]  /*32c0*/  UISETP.NE.OR UP1, UPT, UR4, 0x1, UP1 ;  /* 0x000000010400788c */ /* 0x000fd20008f25670 */
[----:B------:R-:W-:Y:S05]  /*32d0*/  BRA.U UP1, `(.L_x_46) ;  /* 0x0000000101b07547 */ /* 0x000fea000b800000 */
[----:B------:R-:W-:Y:S01]  /*32e0*/  UMOV UR4, 0x400 ;  /* 0x0000040000047882 */ /* 0x000fe20000000000 */
[----:B------:R-:W-:Y:S01]  /*32f0*/  HFMA2 R2, -RZ, RZ, 0, 5.9604644775390625e-08 ;  /* 0x00000001ff027431 */ /* 0x000fe200000001ff */
[----:B------:R-:W-:Y:S01]  /*3300*/  ULEA UR46, UR46, UR4, 0x18 ;  /* 0x000000042e2e7291 */ /* 0x000fe2000f8ec0ff */
[----:B------:R-:W-:Y:S01]  /*3310*/  ISETP.GE.U32.AND P0, PT, R8, 0x2, PT ;  /* 0x000000020800780c */ /* 0x000fe20003f06070 */
[----:B------:R-:W-:Y:S02]  /*3320*/  IMAD.MOV.U32 R3, RZ, RZ, RZ ;  /* 0x000000ffff037224 */ /* 0x000fe400078e00ff */
[----:B------:R-:W-:Y:S02]  /*3330*/  UIADD3 UR6, UPT, UPT, UR46, 0xa8, URZ ;  /* 0x000000a82e067890 */ /* 0x000fe4000fffe0ff */
[----:B------:R-:W-:Y:S02]  /*3340*/  UIADD3 UR7, UPT, UPT, UR46, 0xa0, URZ ;  /* 0x000000a02e077890 */ /* 0x000fe4000fffe0ff */
[----:B------:R-:W-:-:S12]  /*3350*/  UPRMT UR6, URZ, 0x654, UR6 ;  /* 0x00000654ff067896 */ /* 0x000fd80008000006 */
.L_x_49:
[----:B------:R-:W-:Y:S01]  /*3360*/  SHF.L.U32 R7, R2, 0x1f, RZ ;  /* 0x0000001f02077819 */ /* 0x000fe200000006ff */
[----:B------:R-:W-:Y:S02]  /*3370*/  IMAD.U32 R9, RZ, RZ, UR7 ;  /* 0x00000007ff097e24 */ /* 0x000fe4000f8e00ff */
[----:B------:R-:W-:Y:S01]  /*3380*/  @!P0 IMAD.MOV.U32 R5, RZ, RZ, 0x10 ;  /* 0x00000010ff058424 */ /* 0x000fe200078e00ff */
[----:B------:R-:W2:Y:S02]  /*3390*/  SYNCS.PHASECHK.TRANS64.TRYWAIT P1, [UR46+0xa8], R7 ;  /* 0x0000a807ff0075a7 */ /* 0x000ea4000802112e */
[----:B------:R-:W-:-:S04]  /*33a0*/  PRMT R9, R8, 0x654, R9 ;  /* 0x0000065408097816 */ /* 0x000fc80000000009 */
[----:B------:R-:W-:Y:S01]  /*33b0*/  SEL R0, R9, R0, !P0 ;  /* 0x0000000009007207 */ /* 0x000fe20004000000 */
[----:B--2---:R-:W-:Y:S06]  /*33c0*/  @!P1 BRA `(.L_x_47) ;  /* 0x0000005400989947 */ /* 0x004fec0003800000 */
.L_x_131:
[----:B------:R-:W-:Y:S01]  /*33d0*/  UIADD3 UR4, UPT, UPT, UR46, 0xe0, URZ ;  /* 0x000000e02e047890 */ /* 0x000fe2000fffe0ff */
[----:B------:R3:W-:Y:S01]  /*33e0*/  @!P0 SYNCS.ARRIVE.TRANS64.RED RZ, [R0+URZ], R5 ;  /* 0x0000000500ff89a7 */ /* 0x0007e200080004ff */
[----:B------:R-:W-:Y:S01]  /*33f0*/  UIADD3 UR5, UPT, UPT, UR46, 0xa0, URZ ;  /* 0x000000a02e057890 */ /* 0x000fe2000fffe0ff */
[----:B------:R-:W-:-:S08]  /*3400*/  LOP3.LUT R2, R2, 0x1, RZ, 0x3c, !PT ;  /* 0x0000000102027812 */ /* 0x000fd000078e3cff */
[----:B------:R-:W-:Y:S06]  /*3410*/  UGETNEXTWORKID.BROADCAST [UR4], [UR5] ;  /* 0x00000000040073ca */ /* 0x000fec0008000100 */
[----:B---3--:R-:W-:-:S04]  /*3420*/  SHF.L.U32 R5, R3, 0x1f, RZ ;  /* 0x0000001f03057819 */ /* 0x008fc800000006ff */
[----:B------:R-:W3:Y:S02]  /*3430*/  SYNCS.PHASECHK.TRANS64.TRYWAIT P1, [UR46+0xa0], R5 ;  /* 0x0000a005ff0075a7 */ /* 0x000ee4000802112e */
[----:B---3--:R-:W-:Y:S05]  /*3440*/  @!P1 BRA `(.L_x_48) ;  /* 0x0000005400909947 */ /* 0x008fea0003800000 */
.L_x_133:
[----:B--2---:R-:W2:Y:S01]  /*3450*/  LDS.128 R4, [UR46+0xe0] ;  /* 0x0000e02eff047984 */ /* 0x004ea20008000c00 */
[----:B------:R-:W-:Y:S01]  /*3460*/  LOP3.LUT R3, R3, 0x1, RZ, 0x3c, !PT ;  /* 0x0000000103037812 */ /* 0x000fe200078e3cff */
[----:B------:R-:W-:Y:S01]  /*3470*/  @!PT LDS RZ, [RZ] ;  /* 0x00000000fffff984 */ /* 0x000fe20000000800 */
[----:B------:R-:W-:Y:S01]  /*3480*/  @!PT LDS RZ, [RZ] ;  /* 0x00000000fffff984 */ /* 0x000fe20000000800 */
[----:B------:R-:W-:Y:S01]  /*3490*/  @!PT LDS RZ, [RZ] ;  /* 0x00000000fffff984 */ /* 0x000fe20000000800 */
[----:B------:R-:W-:Y:S01]  /*34a0*/  @!PT LDS RZ, [RZ] ;  /* 0x00000000fffff984 */ /* 0x000fe20000000800 */
[----:B------:R3:W-:Y:S06]  /*34b0*/  MEMBAR.ALL.CTA ;  /* 0x0000000000007992 */ /* 0x0007ec0000008000 */
[----:B---3--:R-:W3:Y:S02]  /*34c0*/  FENCE.VIEW.ASYNC.S ;  /* 0x00000000000073c6 */ /* 0x008ee40000000000 */
[----:B---3--:R-:W-:Y:S01]  /*34d0*/  SYNCS.ARRIVE.TRANS64.RED.A1T0 RZ, [UR6], RZ ;  /* 0x000000ffffff79a7 */ /* 0x008fe20008100406 */
[----:B--2---:R-:W-:-:S13]  /*34e0*/  LOP3.LUT P1, RZ, R6, 0x1, RZ, 0xc0, !PT ;  /* 0x0000000106ff7812 */ /* 0x004fda000782c0ff */
[----:B------:R-:W-:Y:S05]  /*34f0*/  @P1 BRA `(.L_x_49) ;  /* 0xfffffffc00981947 */ /* 0x000fea000383ffff */
[----:B------:R-:W-:-:S04]  /*3500*/  SHF.L.U32 R0, R2, 0x1f, RZ ;  /* 0x0000001f02007819 */ /* 0x000fc800000006ff */
[----:B------:R-:W2:Y:S02]  /*3510*/  SYNCS.PHASECHK.TRANS64 P0, [UR46+0xa8], R0 ;  /* 0x0000a800ff0075a7 */ /* 0x000ea4000800102e */
[----:B-12---:R-:W-:Y:S05]  /*3520*/  @P0 EXIT ;  /* 0x000000000000094d */ /* 0x006fea0003800000 */
[----:B------:R-:W-:-:S07]  /*3530*/  MOV R0, UR46 ;  /* 0x0000002e00007c02 */ /* 0x000fce0008000f00 */
.L_x_50:
[----:B-1----:R-:W-:-:S04]  /*3540*/  SHF.L.U32 R3, R2, 0x1f, RZ ;  /* 0x0000001f02037819 */ /* 0x002fc800000006ff */
[----:B------:R1:W2:Y:S03]  /*3550*/  SYNCS.PHASECHK.TRANS64.TRYWAIT P0, [R0+URZ+0xa8], R3 ;  /* 0x0000a803000075a7 */ /* 0x0002a600080011ff */
[----:B--2---:R-:W-:Y:S05]  /*3560*/  @!P0 NANOSLEEP.SYNCS 0x989680 ;  /* 0x009896800000895d */ /* 0x004fea0003900000 */
[----:B------:R-:W2:Y:S02]  /*3570*/  @!P0 SYNCS.PHASECHK.TRANS64 P0, [R0+URZ+0xa8], R3 ;  /* 0x0000a803000085a7 */ /* 0x000ea400080010ff */
[----:B--2---:R-:W-:Y:S05]  /*3580*/  @P0 EXIT ;  /* 0x000000000000094d */ /* 0x004fea0003800000 */
[----:B------:R-:W-:Y:S05]  /*3590*/  BRA `(.L_x_50) ;  /* 0xfffffffc00e87947 */ /* 0x000fea000383ffff */
.L_x_46:
[----:B------:R-:W-:Y:S05]  /*35a0*/  BRA.U UP4, `(.L_x_51) ;  /* 0x0000001104047547 */ /* 0x000fea000b800000 */
[----:B------:R-:W-:Y:S01]  /*35b0*/  UMOV UR4, 0x40 ;  /* 0x0000004000047882 */ /* 0x000fe20000000000 */
[----:B------:R-:W-:Y:S01]  /*35c0*/  NOP ;  /* 0x0000000000007918 */ /* 0x000fe20000000000 */
[----:B------:R-:W-:Y:S01]  /*35d0*/  ULEA UR4, UR46, UR4, 0x18 ;  /* 0x000000042e047291 */ /* 0x000fe2000f8ec0ff */
[----:B------:R-:W-:Y:S02]  /*35e0*/  UMOV UR5, 0x400 ;  /* 0x0000040000057882 */ /* 0x000fe40000000000 */
[----:B------:R-:W-:-:S06]  /*35f0*/  ULEA UR46, UR46, UR5, 0x18 ;  /* 0x000000052e2e7291 */ /* 0x000fcc000f8ec0ff */
[----:B------:R-:W2:Y:S02]  /*3600*/  LDS.U8 R2, [UR4+0x1c] ;  /* 0x00001c04ff027984 */ /* 0x000ea40008000000 */
[----:B--2---:R-:W-:-:S13]  /*3610*/  ISETP.NE.AND P0, PT, R2, RZ, PT ;  /* 0x000000ff0200720c */ /* 0x004fda0003f05270 */
[----:B------:R-:W-:Y:S05]  /*3620*/  @P0 BRA `(.L_x_52) ;  /* 0x0000000000580947 */ /* 0x000fea0003800000 */
[----:B------:R-:W-:-:S13]  /*3630*/  ELECT P0, URZ, PT ;  /* 0x0000000000ff782f */ /* 0x000fda0003800000 */
[----:B------:R-:W-:Y:S05]  /*3640*/  @!P0 BRA `(.L_x_53) ;  /* 0x0000000000608947 */ /* 0x000fea0003800000 */
[----:B------:R-:W-:Y:S01]  /*3650*/  UMOV UR5, 0x10 ;  /* 0x0000001000057882 */ /* 0x000fe20000000000 */
[----:B------:R-:W-:Y:S01]  /*3660*/  HFMA2 R2, -RZ, RZ, 0, 5.9604644775390625e-08 ;  /* 0x00000001ff027431 */ /* 0x000fe200000001ff */
[----:B------:R-:W-:-:S03]  /*3670*/  MOV R3, 0xffff ;  /* 0x0000ffff00037802 */ /* 0x000fc60000000f00 */
[----:B------:R-:W-:Y:S04]  /*3680*/  DEPBAR.LE SB2, 0x36 ;  /* 0x0000ad800000791a */ /* 0x000fe80000000000 */
[----:B------:R-:W2:Y:S02]  /*3690*/  UTCATOMSWS.FIND_AND_SET.ALIGN UP0, UR5, UR5 ;  /* 0x00000005000575e3 */ /* 0x000ea40008000800 */
[----:B--2---:R-:W-:Y:S01]  /*36a0*/  MOV R4, UR5 ;  /* 0x0000000500047c02 */ /* 0x004fe20008000f00 */
[----:B------:R-:W-:Y:S06]  /*36b0*/  BRA.U UP0, `(.L_x_54) ;  /* 0x0000000100187547 */ /* 0x000fec000b800000 */
.L_x_55:
[----:B------:R-:W-:Y:S05]  /*36c0*/  NANOSLEEP 0x64 ;  /* 0x000000640000795d */ /* 0x000fea0003800000 */
[----:B------:R-:W-:-:S05]  /*36d0*/  UMOV UR5, 0x10 ;  /* 0x0000001000057882 */ /* 0x000fca0000000000 */
[----:B------:R-:W-:Y:S04]  /*36e0*/  DEPBAR.LE SB2, 0x36 ;  /* 0x0000ad800000791a */ /* 0x000fe80000000000 */
[----:B------:R-:W2:Y:S02]  /*36f0*/  UTCATOMSWS.FIND_AND_SET.ALIGN UP0, UR5, UR5 ;  /* 0x00000005000575e3 */ /* 0x000ea40008000800 */
[----:B--2---:R-:W-:Y:S01]  /*3700*/  MOV R4, UR5 ;  /* 0x0000000500047c02 */ /* 0x004fe20008000f00 */
[----:B------:R-:W-:Y:S05]  /*3710*/  BRA.U !UP0, `(.L_x_55) ;  /* 0xfffffffd08e87547 */ /* 0x000fea000b83ffff */
.L_x_54:
[-C--:B------:R-:W-:Y:S02]  /*3720*/  SHF.L.U32 R3, R3, R4.reuse, RZ ;  /* 0x0000000403037219 */ /* 0x080fe400000006ff */
[----:B------:R-:W-:Y:S01]  /*3730*/  SHF.L.U32 R2, R2, R4, RZ ;  /* 0x0000000402027219 */ /* 0x000fe200000006ff */
[----:B------:R-:W-:Y:S02]  /*3740*/  IMAD.SHL.U32 R4, R4, 0x20, RZ ;  /* 0x0000002004047824 */ /* 0x000fe400078e00ff */
[----:B------:R2:W-:Y:S04]  /*3750*/  ATOMS.OR RZ, [UR4+0x14], R3 ;  /* 0x00001403ffff798c */ /* 0x0005e8000b000004 */
[----:B------:R2:W-:Y:S04]  /*3760*/  ATOMS.OR RZ, [UR4+0x18], R2 ;  /* 0x00001802ffff798c */ /* 0x0005e8000b000004 */
[----:B------:R2:W-:Y:S01]  /*3770*/  STS [UR46+0xf0], R4 ;  /* 0x0000f004ff007988 */ /* 0x0005e2000800082e */
[----:B------:R-:W-:Y:S05]  /*3780*/  BRA `(.L_x_53) ;  /* 0x0000000000107947 */ /* 0x000fea0003800000 */
.L_x_52:
[----:B------:R-:W-:-:S05]  /*3790*/  MOV R2, 0xffffffff ;  /* 0xffffffff00027802 */ /* 0x000fca0000000f00 */
[----:B------:R2:W-:Y:S02]  /*37a0*/  STS [UR46+0xf0], R2 ;  /* 0x0000f002ff007988 */ /* 0x0005e4000800082e */
[----:B--2---:R-:W-:Y:S02]  /*37b0*/  MOV R2, 0x37d0 ;  /* 0x000037d000027802 */ /* 0x004fe40000000f00 */
[----:B-1---5:R-:W-:Y:S05]  /*37c0*/  CALL.REL.NOINC `($__internal_1_$__cuda_sm10x_tcgen05_guardrail_trap_phase_invalid_during_alloc) ;  /* 0x0000005800307944 */ /* 0x022fea0003c00000 */
.L_x_53:
[----:B------:R-:W-:Y:S05]  /*37d0*/  WARPSYNC.ALL ;  /* 0x0000000000007948 */ /* 0x000fea0003800000 */
[----:B------:R-:W3:Y:S01]  /*37e0*/  S2UR UR7, SR_CgaCtaId ;  /* 0x00000000000779c3 */ /* 0x000ee20000008800 */
[----:B------:R-:W-:Y:S01]  /*37f0*/  UMOV UR4, 0x400 ;  /* 0x0000040000047882 */ /* 0x000fe20000000000 */
[----:B------:R-:W-:-:S06]  /*3800*/  NOP ;  /* 0x0000000000007918 */ /* 0x000fcc0000000000 */
[----:B------:R-:W-:Y:S06]  /*3810*/  BAR.ARV 0x6, 0xa0 ;  /* 0x0182800000007b1d */ /* 0x000fec0000002000 */
[----:B------:R-:W4:Y:S01]  /*3820*/  LDCU UR8, c[0x0][0x394] ;  /* 0x00007280ff0877ac */ /* 0x000f220008000800 */
[----:B------:R-:W-:Y:S01]  /*3830*/  LOP3.LUT R0, R0, 0xffff, RZ, 0xc0, !PT ;  /* 0x0000ffff00007812 */ /* 0x000fe200078ec0ff */
[----:B------:R-:W-:Y:S02]  /*3840*/  IMAD.MOV.U32 R9, RZ, RZ, 0x1 ;  /* 0x00000001ff097424 */ /* 0x000fe400078e00ff */
[----:B------:R-:W-:Y:S01]  /*3850*/  IMAD.MOV.U32 R8, RZ, RZ, RZ ;  /* 0x000000ffff087224 */ /* 0x000fe200078e00ff */
[----:B------:R-:W-:Y:S01]  /*3860*/  R2UR UR10, R0 ;  /* 0x00000000000a72ca */ /* 0x000fe200000e0000 */
[----:B--2---:R-:W-:Y:S01]  /*3870*/  IMAD.MOV.U32 R3, RZ, RZ, RZ ;  /* 0x000000ffff037224 */ /* 0x004fe200078e00ff */
[----:B------:R-:W-:Y:S01]  /*3880*/  UMOV UR19, URZ ;  /* 0x000000ff00137c82 */ /* 0x000fe20008000000 */
[----:B------:R-:W-:Y:S01]  /*3890*/  UMOV UR18, URZ ;  /* 0x000000ff00127c82 */ /* 0x000fe20008000000 */
[----:B------:R-:W-:Y:S01]  /*38a0*/  UMOV UR34, 0x0 ;  /* 0x0000000000227882 */ /* 0x000fe20000000000 */
[----:B---3--:R-:W-:Y:S01]  /*38b0*/  ULEA UR7, UR7, UR4, 0x18 ;  /* 0x0000000407077291 */ /* 0x008fe2000f8ec0ff */
[----:B------:R-:W2:Y:S03]  /*38c0*/  LDCU UR4, c[0x0][0x394] ;  /* 0x00007280ff0477ac */ /* 0x000ea60008000800 */
[----:B------:R-:W-:-:S02]  /*38d0*/  UIADD3 UR12, UPT, UPT, UR7, 0x6800, URZ ;  /* 0x00006800070c7890 */ /* 0x000fc4000fffe0ff */
[----:B----4-:R-:W-:-:S03]  /*38e0*/  UIADD3 UR8, UPT, UPT, UR8, 0x3f, URZ ;  /* 0x0000003f08087890 */ /* 0x010fc6000fffe0ff */
[----:B------:R-:W3:Y:S01]  /*38f0*/  LDS R2, [UR7+0xf0] ;  /* 0x0000f007ff027984 */ /* 0x000ee20008000800 */
[----:B------:R-:W-:Y:S02]  /*3900*/  UIADD3 UR13, UPT, UPT, UR7, 0x1e800, URZ ;  /* 0x0001e800070d7890 */ /* 0x000fe4000fffe0ff */
[----:B------:R-:W-:Y:S02]  /*3910*/  USHF.R.S32.HI UR6, URZ, 0x1f, UR8 ;  /* 0x0000001fff067899 */ /* 0x000fe40008011408 */
[----:B------:R-:W-:Y:S02]  /*3920*/  USHF.R.U32.HI UR12, URZ, 0x4, UR12 ;  /* 0x00000004ff0c7899 */ /* 0x000fe4000801160c */
[----:B------:R-:W-:Y:S02]  /*3930*/  ULEA.HI UR6, UR6, UR8, URZ, 0x6 ;  /* 0x0000000806067291 */ /* 0x000fe4000f8f30ff */
[----:B------:R-:W-:Y:S02]  /*3940*/  USHF.R.U32.HI UR13, URZ, 0x4, UR13 ;  /* 0x00000004ff0d7899 */ /* 0x000fe4000801160d */
[----:B------:R-:W-:-:S02]  /*3950*/  USHF.R.S32.HI UR6, URZ, 0x6, UR6 ;  /* 0x00000006ff067899 */ /* 0x000fc40008011406 */
[----:B------:R-:W-:Y:S02]  /*3960*/  UIADD3 UR5, UPT, UPT, UR7, 0xa8, URZ ;  /* 0x000000a807057890 */ /* 0x000fe4000fffe0ff */
[----:B------:R-:W-:Y:S02]  /*3970*/  UISETP.LT.AND UP0, UPT, UR6, 0x1, UPT ;  /* 0x000000010600788c */ /* 0x000fe4000bf01270 */
[----:B------:R-:W-:Y:S02]  /*3980*/  ULOP3.LUT UR12, UR12, 0x3fff, URZ, 0xc0, !UPT ;  /* 0x00003fff0c0c7892 */ /* 0x000fe4000f8ec0ff */
[----:B------:R-:W-:Y:S02]  /*3990*/  ULOP3.LUT UR13, UR13, 0x3fff, URZ, 0xc0, !UPT ;  /* 0x00003fff0d0d7892 */ /* 0x000fe4000f8ec0ff */
[----:B------:R-:W-:Y:S01]  /*39a0*/  USEL UR11, UR6, 0x1, !UP0 ;  /* 0x00000001060b7887 */ /* 0x000fe2000c000000 */
[----:B------:R-:W-:Y:S01]  /*39b0*/  UMOV UR35, 0x4118910 ;  /* 0x0411891000237882 */ /* 0x000fe20000000000 */
        /* <DEDUP_REMOVED lines=8> */
[----:B------:R-:W-:-:S02]  /*3a40*/  UPRMT UR5, URZ, 0x654, UR5 ;  /* 0x00000654ff057896 */ /* 0x000fc40008000005 */
[----:B------:R-:W-:Y:S02]  /*3a50*/  ULOP3.LUT UR12, UR12, 0x2000000, URZ, 0xfc, !UPT ;  /* 0x020000000c0c7892 */ /* 0x000fe4000f8efcff */
[----:B------:R-:W-:Y:S02]  /*3a60*/  ULOP3.LUT UR13, UR13, 0x2000000, URZ, 0xfc, !UPT ;  /* 0x020000000d0d7892 */ /* 0x000fe4000f8efcff */
[----:B------:R-:W-:Y:S01]  /*3a70*/  UIADD3 UR11, UPT, UPT, -UR11, URZ, URZ ;  /* 0x000000ff0b0b7290 */ /* 0x000fe2000fffe1ff */
[C---:B---3--:R-:W-:Y:S01]  /*3a80*/  VIADD R5, R2.reuse, 0x40 ;  /* 0x0000004002057836 */ /* 0x048fe20000000000 */
[----:B------:R-:W-:Y:S01]  /*3a90*/  LOP3.LUT R4, R2, 0xffff, RZ, 0xc0, !PT ;  /* 0x0000ffff02047812 */ /* 0x000fe200078ec0ff */
[----:B--2---:R-:W-:Y:S01]  /*3aa0*/  UISETP.GE.AND UP3, UPT, UR4, 0x1, UPT ;  /* 0x000000010400788c */ /* 0x004fe2000bf66270 */
[----:B------:R-:W-:Y:S02]  /*3ab0*/  UMOV UR24, 0x0 ;  /* 0x0000000000187882 */ /* 0x000fe40000000000 */
[----:B------:R-:W-:Y:S01]  /*3ac0*/  LOP3.LUT R5, R5, 0xffff, RZ, 0xc0, !PT ;  /* 0x0000ffff05057812 */ /* 0x000fe200078ec0ff */
[----:B------:R-:W-:Y:S01]  /*3ad0*/  UMOV UR25, 0x4118910 ;  /* 0x0411891000197882 */ /* 0x000fe20000000000 */
[----:B------:R-:W-:Y:S01]  /*3ae0*/  UMOV UR22, 0x0 ;  /* 0x0000000000167882 */ /* 0x000fe20000000000 */
[----:B------:R-:W-:Y:S01]  /*3af0*/  UMOV UR23, 0x4118910 ;  /* 0x0411891000177882 */ /* 0x000fe20000000000 */
[----:B------:R-:W-:Y:S01]  /*3b00*/  UMOV UR20, 0x0 ;  /* 0x0000000000147882 */ /* 0x000fe20000000000 */
[----:B------:R2:W-:Y:S01]  /*3b10*/  STL.64 [R1], R4 ;  /* 0x0000000401007387 */ /* 0x0005e20000100a00 */
[----:B------:R-:W-:-:S05]  /*3b20*/  UMOV UR21, 0x4118910 ;  /* 0x0411891000157882 */ /* 0x000fca0000000000 */
.L_x_62:
[----:B--2---:R-:W-:-:S04]  /*3b30*/  SHF.L.U32 R5, R8, 0x1f, RZ ;  /* 0x0000001f08057819 */ /* 0x004fc800000006ff */
[----:B------:R-:W2:Y:S02]  /*3b40*/  SYNCS.PHASECHK.TRANS64.TRYWAIT P0, [UR7+0xa0], R5 ;  /* 0x0000a005ff0075a7 */ /* 0x000ea40008001107 */
[----:B--23--:R-:W-:Y:S05]  /*3b50*/  @!P0 BRA `(.L_x_56) ;  /* 0x0000004c00e48947 */ /* 0x00cfea0003800000 */
.L_x_135:
[----:B--2---:R-:W2:Y:S01]  /*3b60*/  LDS.128 R4, [UR7+0xe0] ;  /* 0x0000e007ff047984 */ /* 0x004ea20008000c00 */
[----:B------:R-:W-:Y:S01]  /*3b70*/  ULEA UR9, UR19, UR7, 0x3 ;  /* 0x0000000713097291 */ /* 0x000fe2000f8e18ff */
[----:B------:R-:W-:Y:S01]  /*3b80*/  SHF.L.U32 R0, R9, 0x1f, RZ ;  /* 0x0000001f09007819 */ /* 0x000fe200000006ff */
[----:B------:R-:W-:Y:S01]  /*3b90*/  @!PT LDS RZ, [RZ] ;  /* 0x00000000fffff984 */ /* 0x000fe20000000800 */
[----:B------:R-:W-:Y:S01]  /*3ba0*/  @!PT LDS RZ, [RZ] ;  /* 0x00000000fffff984 */ /* 0x000fe20000000800 */
[----:B------:R-:W-:Y:S01]  /*3bb0*/  @!PT LDS RZ, [RZ] ;  /* 0x00000000fffff984 */ /* 0x000fe20000000800 */
[----:B------:R-:W-:Y:S01]  /*3bc0*/  @!PT LDS RZ, [RZ] ;  /* 0x00000000fffff984 */ /* 0x000fe20000000800 */
[----:B------:R3:W-:Y:S06]  /*3bd0*/  MEMBAR.ALL.CTA ;  /* 0x0000000000007992 */ /* 0x0007ec0000008000 */
[----:B---3--:R-:W3:Y:S02]  /*3be0*/  FENCE.VIEW.ASYNC.S ;  /* 0x00000000000073c6 */ /* 0x008ee40000000000 */
[----:B---3--:R-:W-:Y:S01]  /*3bf0*/  SYNCS.ARRIVE.TRANS64.RED.A1T0 RZ, [UR5], RZ ;  /* 0x000000ffffff79a7 */ /* 0x008fe20008100405 */
[----:B------:R-:W3:Y:S01]  /*3c00*/  SYNCS.PHASECHK.TRANS64.TRYWAIT P0, [UR9+0xc0], R0 ;  /* 0x0000c000ff0075a7 */ /* 0x000ee20008001109 */
[----:B--2---:R-:W-:Y:S01]  /*3c10*/  LOP3.LUT P3, RZ, R6, 0x1, RZ, 0xc0, !PT ;  /* 0x0000000106ff7812 */ /* 0x004fe2000786c0ff */
[----:B---3--:R-:W-:-:S12]  /*3c20*/  @!P0 BRA `(.L_x_57) ;  /* 0x0000004c00c88947 */ /* 0x008fd80003800000 */
.L_x_137:
[----:B------:R-:W-:Y:S05]  /*3c30*/  BRA.U !UP3, `(.L_x_58) ;  /* 0x000000050b507547 */ /* 0x000fea000b800000 */
[----:B--2---:R-:W-:Y:S01]  /*3c40*/  IMAD.U32 R0, RZ, RZ, UR19 ;  /* 0x00000013ff007e24 */ /* 0x004fe2000f8e00ff */
[----:B------:R-:W-:-:S04]  /*3c50*/  ULEA UR4, UR18, UR7, 0x3 ;  /* 0x0000000712047291 */ /* 0x000fc8000f8e18ff */
[----:B------:R-:W-:Y:S02]  /*3c60*/  LEA R4, R0, R1, 0x2 ;  /* 0x0000000100047211 */ /* 0x000fe400078e10ff */
[----:B------:R-:W-:-:S04]  /*3c70*/  SHF.L.U32 R0, R3, 0x1f, RZ ;  /* 0x0000001f03007819 */ /* 0x000fc800000006ff */
[----:B------:R-:W5:Y:S01]  /*3c80*/  LDL R4, [R4] ;  /* 0x0000000004047983 */ /* 0x000f620000100800 */
[----:B------:R2:W3:Y:S01]  /*3c90*/  SYNCS.PHASECHK.TRANS64.TRYWAIT P2, [UR4], R0 ;  /* 0x00000000ff0075a7 */ /* 0x0004e20008041104 */
[----:B------:R-:W-:Y:S01]  /*3ca0*/  UPLOP3.LUT UP4, UPT, UPT, UPT, UPT, 0x40, 0x4 ;  /* 0x000000000004789c */ /* 0x000fe20003f8e870 */
[----:B------:R-:W-:Y:S01]  /*3cb0*/  UMOV UR17, UR11 ;  /* 0x0000000b00117c82 */ /* 0x000fe20008000000 */
[----:B------:R-:W-:Y:S01]  /*3cc0*/  UMOV UR16, UR6 ;  /* 0x0000000600107c82 */ /* 0x000fe20008000000 */
[----:B------:R-:W-:-:S08]  /*3cd0*/  UMOV UR15, UR18 ;  /* 0x00000012000f7c82 */ /* 0x000fd00008000000 */
.L_x_61:
[----:B------:R-:W-:Y:S02]  /*3ce0*/  UIADD3 UR17, UPT, UPT, UR17, 0x1, URZ ;  /* 0x0000000111117890 */ /* 0x000fe4000fffe0ff */
[----:B----4-:R-:W-:Y:S02]  /*3cf0*/  ULEA UR8, UR15, UR7, 0x3 ;  /* 0x000000070f087291 */ /* 0x010fe4000f8e18ff */
[----:B------:R-:W-:Y:S01]  /*3d00*/  UISETP.NE.AND UP0, UPT, UR17, URZ, UPT ;  /* 0x000000ff1100728c */ /* 0x000fe2000bf05270 */
[----:B---3--:R-:W-:Y:S10]  /*3d10*/  @P2 BRA `(.L_x_59) ;  /* 0x00000000000c2947 */ /* 0x008ff40003800000 */
[----:B------:R-:W-:Y:S04]  /*3d20*/  SHF.L.U32 R5, R3, 0x1f, RZ ;  /* 0x0000001f03057819 */ /* 0x000fe800000006ff */
[----:B------:R-:W3:Y:S02]  /*3d30*/  SYNCS.PHASECHK.TRANS64.TRYWAIT P0, [UR8], R5 ;  /* 0x00000005ff0075a7 */ /* 0x000ee40008001108 */
[----:B---3--:R-:W-:Y:S05]  /*3d40*/  @!P0 BRA `(.L_x_60) ;  /* 0x0000004c00988947 */ /* 0x008fea0003800000 */
.L_x_59:
[----:B------:R-:W-:Y:S01]  /*3d50*/  UISETP.NE.AND UP1, UPT, UR16, 0x1, UPT ;  /* 0x000000011000788c */ /* 0x000fe2000bf25270 */
[----:B------:R-:W-:Y:S01]  /*3d60*/  PLOP3.LUT P2, PT, PT, PT, PT, 0x80, 0x8 ;  /* 0x000000000008781c */ /* 0x000fe20003f4f070 */
[----:B------:R-:W-:Y:S01]  /*3d70*/  UIADD3 UR18, UPT, UPT, UR15, 0x1, URZ ;  /* 0x000000010f127890 */ /* 0x000fe2000fffe0ff */
[----:B------:R-:W-:Y:S03]  /*3d80*/  ELECT P1, URZ, PT ;  /* 0x0000000000ff782f */ /* 0x000fe60003820000 */
[----:B------:R-:W-:Y:S01]  /*3d90*/  UISETP.NE.AND UP2, UPT, UR18, 0x6, UPT ;  /* 0x000000061200788c */ /* 0x000fe2000bf45270 */
[----:B------:R-:W-:Y:S01]  /*3da0*/  PLOP3.LUT P0, PT, PT, PT, UP1, 0x80, 0x8 ;  /* 0x000000000008781c */ /* 0x000fe20003f0f018 */
[----:B------:R-:W-:Y:S02]  /*3db0*/  ULEA UR36, UR15, UR13, 0xa ;  /* 0x0000000d0f247291 */ /* 0x000fe4000f8e50ff */
[----:B------:R-:W-:Y:S02]  /*3dc0*/  USEL UR14, URZ, 0x1, UP2 ;  /* 0x00000001ff0e7887 */ /* 0x000fe40009000000 */
[----:B------:R-:W-:Y:S02]  /*3dd0*/  USEL UR18, UR18, URZ, UP2 ;  /* 0x000000ff12127287 */ /* 0x000fe40009000000 */
[----:B------:R-:W-:Y:S02]  /*3de0*/  ULEA UR38, UR15, UR12, 0xa ;  /* 0x0000000c0f267291 */ /* 0x000fe4000f8e50ff */
[----:B------:R-:W-:Y:S01]  /*3df0*/  @UP1 ULEA UR4, UR18, UR7, 0x3 ;  /* 0x0000000712041291 */ /* 0x000fe2000f8e18ff */
[----:B------:R-:W-:Y:S01]  /*3e00*/  LOP3.LUT R3, R3, UR14, RZ, 0x3c, !PT ;  /* 0x0000000e03037c12 */ /* 0x000fe2000f8e3cff */
[----:B------:R-:W-:Y:S02]  /*3e10*/  UIADD3 UR48, UPT, UPT, UR36, 0x40, URZ ;  /* 0x0000004024307890 */ /* 0x000fe4000fffe0ff */
[----:B------:R-:W-:Y:S01]  /*3e20*/  UIADD3 UR42, UPT, UPT, UR38, 0x40, URZ ;  /* 0x00000040262a7890 */ /* 0x000fe2000fffe0ff */
[----:B--2---:R-:W-:Y:S01]  /*3e30*/  @P0 SHF.L.U32 R0, R3, 0x1f, RZ ;  /* 0x0000001f03000819 */ /* 0x004fe200000006ff */
[----:B------:R-:W-:Y:S02]  /*3e40*/  UIADD3 UR46, UPT, UPT, UR36, 0x80, URZ ;  /* 0x00000080242e7890 */ /* 0x000fe4000fffe0ff */
[----:B------:R-:W-:Y:S01]  /*3e50*/  UIADD3 UR40, UPT, UPT, UR38, 0x80, URZ ;  /* 0x0000008026287890 */ /* 0x000fe2000fffe0ff */
[----:B------:R4:W2:Y:S01]  /*3e60*/  @P0 SYNCS.PHASECHK.TRANS64.TRYWAIT P2, [UR4], R0 ;  /* 0x00000000ff0005a7 */ /* 0x0008a20008041104 */
[----:B------:R-:W-:Y:S02]  /*3e70*/  ELECT P0, URZ, PT ;  /* 0x0000000000ff782f */ /* 0x000fe40003800000 */
[C---:B-----5:R-:W-:Y:S01]  /*3e80*/  @P1 R2UR.BROADCAST UR4, R4.reuse ;  /* 0x00000000040412ca */ /* 0x060fe200008e0000 */
[----:B------:R-:W-:Y:S10]  /*3e90*/  UIADD3 UR44, UPT, UPT, UR36, 0xc0, URZ ;  /* 0x000000c0242c7890 */ /* 0x000ff4000fffe0ff */
[C---:B------:R-:W-:Y:S02]  /*3ea0*/  @P0 R2UR.BROADCAST UR14, R4.reuse ;  /* 0x00000000040e02ca */ /* 0x040fe400008e0000 */
[----:B------:R-:W-:Y:S01]  /*3eb0*/  ELECT P0, URZ, PT ;  /* 0x0000000000ff782f */ /* 0x000fe20003800000 */
[----:B------:R-:W-:Y:S02]  /*3ec0*/  UIADD3 UR8, UPT, UPT, UR8, 0x30, URZ ;  /* 0x0000003008087890 */ /* 0x000fe4000fffe0ff */
[----:B------:R-:W-:Y:S01]  /*3ed0*/  UIADD3 UR16, UPT, UPT, UR16, -0x1, URZ ;  /* 0xffffffff10107890 */ /* 0x000fe2000fffe0ff */
[----:B------:R-:W-:Y:S01]  /*3ee0*/  UMOV UR37, 0x20004020 ;  /* 0x2000402000257882 */ /* 0x000fe20000000000 */
[----:B------:R-:W-:Y:S01]  /*3ef0*/  UMOV UR39, 0x20004020 ;  /* 0x2000402000277882 */ /* 0x000fe20000000000 */
[----:B------:R-:W-:Y:S01]  /*3f00*/  UMOV UR49, 0x20004020 ;  /* 0x2000402000317882 */ /* 0x000fe20000000000 */
[----:B------:R-:W-:Y:S01]  /*3f10*/  UMOV UR43, 0x20004020 ;  /* 0x20004020002b7882 */ /* 0x000fe20000000000 */
[----:B------:R3:W-:Y:S01]  /*3f20*/  UTCHMMA gdesc[UR38], gdesc[UR36], tmem[UR4], tmem[UR34], idesc[UR35], UP4 ;  /* 0x00ff2224260075ea */ /* 0x0007e2000a000004 */
[----:B------:R-:W-:Y:S02]  /*3f30*/  UPLOP3.LUT UP4, UPT, UPT, UPT, UPT, 0x80, 0x8 ;  /* 0x000000000008789c */ /* 0x000fe40003f8f070 */
[----:B------:R4:W-:Y:S01]  /*3f40*/  UTCHMMA gdesc[UR42], gdesc[UR48], tmem[UR14], tmem[UR32], idesc[UR33], UPT ;  /* 0x00ff20302a0075ea */ /* 0x0009e2000b80000e */
[----:B-1----:R-:W-:Y:S01]  /*3f50*/  UMOV UR47, 0x20004020 ;  /* 0x20004020002f7882 */ /* 0x002fe20000000000 */
[----:B------:R-:W-:Y:S01]  /*3f60*/  UMOV UR41, 0x20004020 ;  /* 0x2000402000297882 */ /* 0x000fe20000000000 */
[----:B------:R-:W-:Y:S01]  /*3f70*/  UMOV UR45, 0x20004020 ;  /* 0x20004020002d7882 */ /* 0x000fe20000000000 */
[----:B------:R-:W-:Y:S01]  /*3f80*/  UMOV UR15, UR18 ;  /* 0x00000012000f7c82 */ /* 0x000fe20008000000 */
[C---:B---3--:R-:W-:Y:S02]  /*3f90*/  @P0 R2UR.BROADCAST UR4, R4.reuse ;  /* 0x00000000040402ca */ /* 0x048fe400008e0000 */
[----:B------:R-:W-:Y:S11]  /*3fa0*/  ELECT P0, URZ, PT ;  /* 0x0000000000ff782f */ /* 0x000ff60003800000 */
[----:B------:R-:W-:Y:S02]  /*3fb0*/  @!UPT UIADD3 URZ, UPT, UPT, URZ, URZ, URZ ;  /* 0x000000fffffff290 */ /* 0x000fe4000fffe0ff */
[C---:B----4-:R-:W-:Y:S01]  /*3fc0*/  @P0 R2UR.BROADCAST UR14, R4.reuse ;  /* 0x00000000040e02ca */ /* 0x050fe200008e0000 */
[----:B------:R-:W-:Y:S01]  /*3fd0*/  UIADD3 UR42, UPT, UPT, UR38, 0xc0, URZ ;  /* 0x000000c0262a7890 */ /* 0x000fe2000fffe0ff */
[----:B------:R-:W-:Y:S01]  /*3fe0*/  ELECT P0, URZ, PT ;  /* 0x0000000000ff782f */ /* 0x000fe20003800000 */
[----:B------:R-:W-:Y:S01]  /*3ff0*/  UIADD3 UR48, UPT, UPT, UR36, 0x100, URZ ;  /* 0x0000010024307890 */ /* 0x000fe2000fffe0ff */
[----:B------:R1:W-:Y:S09]  /*4000*/  UTCHMMA gdesc[UR40], gdesc[UR46], tmem[UR4], tmem[UR30], idesc[UR31], UPT ;  /* 0x00ff1e2e280075ea */ /* 0x0003f2000b800004 */
[----:B------:R3:W-:Y:S01]  /*4010*/  UTCHMMA gdesc[UR42], gdesc[UR44], tmem[UR14], tmem[UR28], idesc[UR29], UPT ;  /* 0x00ff1c2c2a0075ea */ /* 0x0007e2000b80000e */
[----:B-1----:R-:W-:Y:S01]  /*4020*/  UIADD3 UR40, UPT, UPT, UR38, 0x100, URZ ;  /* 0x0000010026287890 */ /* 0x002fe2000fffe0ff */
[C---:B------:R-:W-:Y:S02]  /*4030*/  @P0 R2UR.BROADCAST UR4, R4.reuse ;  /* 0x00000000040402ca */ /* 0x040fe400008e0000 */
[----:B------:R-:W-:Y:S11]  /*4040*/  ELECT P0, URZ, PT ;  /* 0x0000000000ff782f */ /* 0x000ff60003800000 */
[----:B------:R-:W-:Y:S02]  /*4050*/  @!UPT UIADD3 URZ, UPT, UPT, URZ, URZ, URZ ;  /* 0x000000fffffff290 */ /* 0x000fe4000fffe0ff */
[C---:B---3--:R-:W-:Y:S01]  /*4060*/  @P0 R2UR.BROADCAST UR14, R4.reuse ;  /* 0x00000000040e02ca */ /* 0x048fe200008e0000 */
[----:B------:R-:W-:Y:S02]  /*4070*/  UIADD3 UR46, UPT, UPT, UR36, 0x140, URZ ;  /* 0x00000140242e7890 */ /* 0x000fe4000fffe0ff */
[----:B------:R-:W-:Y:S01]  /*4080*/  UIADD3 UR44, UPT, UPT, UR38, 0x140, URZ ;  /* 0x00000140262c7890 */ /* 0x000fe2000fffe0ff */
[----:B------:R-:W-:Y:S01]  /*4090*/  ELECT P0, URZ, PT ;  /* 0x0000000000ff782f */ /* 0x000fe20003800000 */
[----:B------:R-:W-:Y:S02]  /*40a0*/  UIADD3 UR42, UPT, UPT, UR36, 0x180, URZ ;  /* 0x00000180242a7890 */ /* 0x000fe4000fffe0ff */
[----:B------:R-:W-:Y:S01]  /*40b0*/  UIADD3 UR36, UPT, UPT, UR36, 0x1c0, URZ ;  /* 0x000001c024247890 */ /* 0x000fe2000fffe0ff */
[----:B------:R1:W-:Y:S05]  /*40c0*/  UTCHMMA gdesc[UR40], gdesc[UR48], tmem[UR4], tmem[UR26], idesc[UR27], UPT ;  /* 0x00ff1a30280075ea */ /* 0x0003ea000b800004 */
[----:B------:R3:W-:Y:S01]  /*40d0*/  UTCHMMA gdesc[UR44], gdesc[UR46], tmem[UR14], tmem[UR24], idesc[UR25], UPT ;  /* 0x00ff182e2c0075ea */ /* 0x0007e2000b80000e */
[----:B-1----:R-:W-:Y:S03]  /*40e0*/  UIADD3 UR40, UPT, UPT, UR38, 0x180, URZ ;  /* 0x0000018026287890 */ /* 0x002fe6000fffe0ff */
[C---:B------:R-:W-:Y:S02]  /*40f0*/  @P0 R2UR.BROADCAST UR4, R4.reuse ;  /* 0x00000000040402ca */ /* 0x040fe400008e0000 */
[----:B------:R-:W-:Y:S11]  /*4100*/  ELECT P0, URZ, PT ;  /* 0x0000000000ff782f */ /* 0x000ff60003800000 */
[----:B------:R-:W-:Y:S02]  /*4110*/  @!UPT UIADD3 URZ, UPT, UPT, URZ, URZ, URZ ;  /* 0x000000fffffff290 */ /* 0x000fe4000fffe0ff */
[----:B---3--:R-:W-:Y:S01]  /*4120*/  @P0 R2UR.BROADCAST UR14, R4 ;  /* 0x00000000040e02ca */ /* 0x008fe200008e0000 */
[----:B------:R-:W-:Y:S01]  /*4130*/  UIADD3 UR38, UPT, UPT, UR38, 0x1c0, URZ ;  /* 0x000001c026267890 */ /* 0x000fe2000fffe0ff */
[----:B------:R4:W-:Y:S11]  /*4140*/  UTCHMMA gdesc[UR40], gdesc[UR42], tmem[UR4], tmem[UR22], idesc[UR23], UPT ;  /* 0x00ff162a280075ea */ /* 0x0009f6000b800004 */
[----:B------:R4:W-:Y:S01]  /*4150*/  UTCHMMA gdesc[UR38], gdesc[UR36], tmem[UR14], tmem[UR20], idesc[UR21], UPT ;  /* 0x00ff1424260075ea */ /* 0x0009e2000b80000e */
[----:B------:R4:W-:Y:S01]  /*4160*/  UTCBAR.MULTICAST [UR8], URZ, UR10 ;  /* 0x000000ff080073e9 */ /* 0x0009e2000800080a */
[----:B--2---:R-:W-:Y:S05]  /*4170*/  BRA.U UP0, `(.L_x_61) ;  /* 0xfffffff900d87547 */ /* 0x004fea000b83ffff */
.L_x_58:
[----:B------:R-:W-:Y:S01]  /*4180*/  UIADD3 UR19, UPT, UPT, UR19, 0x1, URZ ;  /* 0x0000000113137890 */ /* 0x000fe2000fffe0ff */
[----:B------:R-:W-:Y:S01]  /*4190*/  LOP3.LUT R8, R8, 0x1, RZ, 0x3c, !PT ;  /* 0x0000000108087812 */ /* 0x000fe200078e3cff */
[----:B------:R-:W-:Y:S02]  /*41a0*/  UIADD3 UR9, UPT, UPT, UR9, 0xb0, URZ ;  /* 0x000000b009097890 */ /* 0x000fe4000fffe0ff */
[----:B------:R-:W-:-:S04]  /*41b0*/  UISETP.NE.AND UP0, UPT, UR19, 0x2, UPT ;  /* 0x000000021300788c */ /* 0x000fc8000bf05270 */
[----:B----4-:R-:W-:Y:S02]  /*41c0*/  USEL UR4, URZ, 0x1, UP0 ;  /* 0x00000001ff047887 */ /* 0x010fe40008000000 */
[----:B------:R-:W-:Y:S01]  /*41d0*/  USEL UR19, UR19, URZ, UP0 ;  /* 0x000000ff13137287 */ /* 0x000fe20008000000 */
[----:B------:R3:W-:Y:S03]  /*41e0*/  UTCBAR [UR9], URZ ;  /* 0x000000ff090073e9 */ /* 0x0007e600080000ff */
[----:B------:R-:W-:Y:S01]  /*41f0*/  LOP3.LUT R9, R9, UR4, RZ, 0x3c, !PT ;  /* 0x0000000409097c12 */ /* 0x000fe2000f8e3cff */
[----:B------:R-:W-:Y:S07]  /*4200*/  @P3 BRA `(.L_x_62) ;  /* 0xfffffff800483947 */ /* 0x000fee000383ffff */
[----:B------:R-:W4:Y:S01]  /*4210*/  S2UR UR4, SR_CgaCtaId ;  /* 0x00000000000479c3 */ /* 0x000f220000008800 */
[----:B------:R-:W-:Y:S01]  /*4220*/  ELECT P0, URZ, PT ;  /* 0x0000000000ff782f */ /* 0x000fe20003800000 */
[----:B--2---:R-:W-:Y:S01]  /*4230*/  IMAD.MOV.U32 R0, RZ, RZ, 0x1 ;  /* 0x00000001ff007424 */ /* 0x004fe200078e00ff */
[----:B------:R-:W-:Y:S01]  /*4240*/  UIADD3 UR7, UPT, UPT, UR7, 0xc0, URZ ;  /* 0x000000c007077890 */ /* 0x000fe2000fffe0ff */
[----:B------:R-:W-:Y:S01]  /*4250*/  SHF.L.U32 R3, R9, 0x1f, RZ ;  /* 0x0000001f09037819 */ /* 0x000fe200000006ff */
[----:B------:R-:W-:-:S03]  /*4260*/  UMOV UR5, 0x40 ;  /* 0x0000004000057882 */ /* 0x000fc60000000000 */
[----:B------:R-:W-:Y:S01]  /*4270*/  UVIRTCOUNT.DEALLOC.SMPOOL 0x80 ;  /* 0x000000800000784c */ /* 0x000fe20000000000 */
[----:B----4-:R-:W-:Y:S02]  /*4280*/  ULEA UR4, UR4, UR5, 0x18 ;  /* 0x0000000504047291 */ /* 0x010fe4000f8ec0ff */
[----:B------:R-:W-:-:S07]  /*4290*/  ULEA UR5, UR19, UR7, 0x3 ;  /* 0x0000000713057291 */ /* 0x000fce000f8e18ff */
[----:B------:R2:W-:Y:S02]  /*42a0*/  @P0 STS.U8 [UR4+0x1c], R0 ;  /* 0x00001c00ff000988 */ /* 0x0005e40008000004 */
[----:B------:R-:W4:Y:S02]  /*42b0*/  SYNCS.PHASECHK.TRANS64.TRYWAIT P0, [UR5], R3 ;  /* 0x00000003ff0075a7 */ /* 0x000f240008001105 */
[----:B--2-4-:R-:W-:Y:S05]  /*42c0*/  @!P0 BRA `(.L_x_63) ;  /* 0x0000004800508947 */ /* 0x014fea0003800000 */
.L_x_140:
[----:B------:R-:W-:-:S04]  /*42d0*/  UIADD3 UR6, UPT, UPT, UR19, 0x1, URZ ;  /* 0x0000000113067890 */ /* 0x000fc8000fffe0ff */
[----:B------:R-:W-:-:S04]  /*42e0*/  UISETP.NE.AND UP0, UPT, UR6, 0x2, UPT ;  /* 0x000000020600788c */ /* 0x000fc8000bf05270 */
[----:B------:R-:W-:Y:S02]  /*42f0*/  USEL UR5, URZ, 0x1, UP0 ;  /* 0x00000001ff057887 */ /* 0x000fe40008000000 */
[----:B------:R-:W-:-:S04]  /*4300*/  USEL UR6, UR6, URZ, UP0 ;  /* 0x000000ff06067287 */ /* 0x000fc80008000000 */
[----:B------:R-:W-:Y:S01]  /*4310*/  ULEA UR6, UR6, UR7, 0x3 ;  /* 0x0000000706067291 */ /* 0x000fe2000f8e18ff */
[----:B--2---:R-:W-:-:S04]  /*4320*/  LOP3.LUT R3, R9, UR5, RZ, 0x3c, !PT ;  /* 0x0000000509037c12 */ /* 0x004fc8000f8e3cff */
[----:B------:R-:W-:-:S04]  /*4330*/  SHF.L.U32 R3, R3, 0x1f, RZ ;  /* 0x0000001f03037819 */ /* 0x000fc800000006ff */
[----:B------:R-:W2:Y:S02]  /*4340*/  SYNCS.PHASECHK.TRANS64.TRYWAIT P0, [UR6], R3 ;  /* 0x00000003ff0075a7 */ /* 0x000ea40008001106 */
[----:B--2---:R-:W-:Y:S05]  /*4350*/  @!P0 BRA `(.L_x_64) ;  /* 0x0000004800448947 */ /* 0x004fea0003800000 */
.L_x_142:
[----:B------:R-:W-:Y:S01]  /*4360*/  NOP ;  /* 0x0000000000007918 */ /* 0x000fe20000000000 */
[----:B--2---:R-:W2:Y:S01]  /*4370*/  LDS R0, [UR4+0x14] ;  /* 0x00001404ff007984 */ /* 0x004ea20008000800 */
[----:B------:R-:W-:Y:S01]  /*4380*/  LOP3.LUT R2, R2, 0xffff, RZ, 0xc0, !PT ;  /* 0x0000ffff02027812 */ /* 0x000fe200078ec0ff */
[----:B------:R-:W-:Y:S02]  /*4390*/  IMAD.MOV.U32 R3, RZ, RZ, 0xffff ;  /* 0x0000ffffff037424 */ /* 0x000fe400078e00ff */
[----:B------:R-:W-:Y:S01]  /*43a0*/  IMAD.MOV.U32 R5, RZ, RZ, 0x1 ;  /* 0x00000001ff057424 */ /* 0x000fe200078e00ff */
[----:B------:R-:W-:-:S04]  /*43b0*/  SHF.R.U32.HI R2, RZ, 0x5, R2 ;  /* 0x00000005ff027819 */ /* 0x000fc80000011602 */
[-C--:B------:R-:W-:Y:S02]  /*43c0*/  SHF.L.U32 R3, R3, R2.reuse, RZ ;  /* 0x0000000203037219 */ /* 0x080fe400000006ff */
[----:B------:R-:W-:Y:S02]  /*43d0*/  SHF.L.U32 R5, R5, R2, RZ ;  /* 0x0000000205057219 */ /* 0x000fe400000006ff */
[----:B--2---:R-:W-:-:S04]  /*43e0*/  LOP3.LUT R0, R0, R3, RZ, 0xc0, !PT ;  /* 0x0000000300007212 */ /* 0x004fc800078ec0ff */
[----:B------:R-:W-:-:S13]  /*43f0*/  ISETP.NE.AND P0, PT, R0, R3, PT ;  /* 0x000000030000720c */ /* 0x000fda0003f05270 */
[----:B------:R-:W-:Y:S05]  /*4400*/  @P0 BRA `(.L_x_65) ;  /* 0x00000000005c0947 */ /* 0x000fea0003800000 */
[----:B------:R-:W2:Y:S02]  /*4410*/  LDS R0, [UR4+0x18] ;  /* 0x00001804ff007984 */ /* 0x000ea40008000800 */
[----:B--2---:R-:W-:-:S04]  /*4420*/  LOP3.LUT R0, R0, R5, RZ, 0xc0, !PT ;  /* 0x0000000500007212 */ /* 0x004fc800078ec0ff */
[----:B------:R-:W-:-:S13]  /*4430*/  ISETP.NE.AND P0, PT, R0, R5, PT ;  /* 0x000000050000720c */ /* 0x000fda0003f05270 */
[----:B------:R-:W-:Y:S05]  /*4440*/  @P0 BRA `(.L_x_66) ;  /* 0x0000000000400947 */ /* 0x000fea0003800000 */
[----:B------:R-:W-:Y:S01]  /*4450*/  R2UR UR8, R3 ;  /* 0x00000000030872ca */ /* 0x000fe200000e0000 */
[----:B------:R-:W2:Y:S01]  /*4460*/  S2R R2, SR_LANEID ;  /* 0x0000000000027919 */ /* 0x000ea20000000000 */
[----:B------:R-:W-:Y:S01]  /*4470*/  LOP3.LUT R5, RZ, R5, RZ, 0x33, !PT ;  /* 0x00000005ff057212 */ /* 0x000fe200078e33ff */
[----:B------:R-:W-:Y:S02]  /*4480*/  VOTEU.ANY UR7, UPT, PT ;  /* 0x0000000000077886 */ /* 0x000fe400038e0100 */
[----:B------:R-:W-:Y:S01]  /*4490*/  UFLO.U32 UR7, UR7 ;  /* 0x00000007000772bd */ /* 0x000fe200080e0000 */
[----:B------:R-:W4:Y:S07]  /*44a0*/  REDUX UR5, R5 ;  /* 0x00000000050573c4 */ /* 0x000f2e0000000000 */
[----:B------:R-:W-:-:S06]  /*44b0*/  ULOP3.LUT UR8, URZ, UR8, URZ, 0x33, !UPT ;  /* 0x00000008ff087292 */ /* 0x000fcc000f8e33ff */
[----:B------:R-:W-:-:S04]  /*44c0*/  IMAD.U32 R0, RZ, RZ, UR8 ;  /* 0x00000008ff007e24 */ /* 0x000fc8000f8e00ff */
[----:B------:R-:W1:Y:S02]  /*44d0*/  REDUX UR6, R0 ;  /* 0x00000000000673c4 */ /* 0x000e640000000000 */
[----:B------:R1:W-:Y:S01]  /*44e0*/  UTCATOMSWS.AND URZ, UR8 ;  /* 0x0000000800ff79e3 */ /* 0x0003e20008000000 */
[----:B--2---:R-:W-:Y:S01]  /*44f0*/  ISETP.EQ.U32.AND P0, PT, R2, UR7, PT ;  /* 0x0000000702007c0c */ /* 0x004fe2000bf02070 */
[----:B----4-:R-:W-:Y:S02]  /*4500*/  IMAD.U32 R2, RZ, RZ, UR5 ;  /* 0x00000005ff027e24 */ /* 0x010fe4000f8e00ff */
[----:B-1----:R-:W-:-:S10]  /*4510*/  IMAD.U32 R3, RZ, RZ, UR6 ;  /* 0x00000006ff037e24 */ /* 0x002fd4000f8e00ff */
[----:B------:R1:W-:Y:S04]  /*4520*/  @P0 ATOMS.AND RZ, [UR4+0x14], R3 ;  /* 0x00001403ffff098c */ /* 0x0003e8000a800004 */
[----:B------:R1:W-:Y:S01]  /*4530*/  @P0 ATOMS.AND RZ, [UR4+0x18], R2 ;  /* 0x00001802ffff098c */ /* 0x0003e2000a800004 */
[----:B------:R-:W-:Y:S05]  /*4540*/  BRA `(.L_x_67) ;  /* 0x0000000000147947 */ /* 0x000fea0003800000 */
.L_x_66:
[----:B------:R-:W-:Y:S02]  /*4550*/  MOV R2, 0x4570 ;  /* 0x0000457000027802 */ /* 0x000fe40000000f00 */
[----:B-1-3-5:R-:W-:Y:S05]  /*4560*/  CALL.REL.NOINC `($__internal_0_$__cuda_sm10x_tcgen05_guardrail_trap_col_being_dealloced_not_returned_by_alloc) ;  /* 0x0000004800bc7944 */ /* 0x02afea0003c00000 */
[----:B------:R-:W-:Y:S05]  /*4570*/  BRA `(.L_x_67) ;  /* 0x0000000000087947 */ /* 0x000fea0003800000 */
.L_x_65:
[----:B------:R-:W-:Y:S02]  /*4580*/  MOV R2, 0x45a0 ;  /* 0x000045a000027802 */ /* 0x000fe40000000f00 */
[----:B-1-3-5:R-:W-:Y:S05]  /*4590*/  CALL.REL.NOINC `($__internal_2_$__cuda_sm10x_tcgen05_guardrail_trap_unallocated_columns_being_dealloced) ;  /* 0x0000004800c87944 */ /* 0x02afea0003c00000 */
.L_x_67:
[----:B------:R-:W-:Y:S01]  /*45a0*/  NOP ;  /* 0x0000000000007918 */ /* 0x000fe20000000000 */
[----:B---3--:R-:W-:Y:S05]  /*45b0*/  EXIT ;  /* 0x000000000000794d */ /* 0x008fea0003800000 */
.L_x_51:
[----:B------:R-:W2:Y:S01]  /*45c0*/  LDC R79, c[0x0][0x384] ;  /* 0x0000e100ff4f7b82 */ /* 0x000ea20000000800 */
[----:B------:R-:W-:Y:S01]  /*45d0*/  UISETP.NE.OR UP6, UPT, UR4, 0x3, !UP6 ;  /* 0x000000030400788c */ /* 0x000fe2000f7c5670 */
[----:B--2---:R-:W-:-:S08]  /*45e0*/  IADD3 R79, PT, PT, R79, 0x3f, RZ ;  /* 0x0000003f4f4f7810 */ /* 0x004fd00007ffe0ff */
[----:B------:R-:W-:Y:S05]  /*45f0*/  BRA.U UP6, `(.L_x_68) ;  /* 0x00000015060c7547 */ /* 0x000fea000b800000 */
[----:B------:R-:W2:Y:S01]  /*4600*/  LDC R18, c[0x0][0x38c] ;  /* 0x0000e300ff127b82 */ /* 0x000ea20000000800 */
[----:B------:R-:W3:Y:S01]  /*4610*/  LDCU.64 UR6, c[0x0][0x988] ;  /* 0x00013100ff0677ac */ /* 0x000ee20008000a00 */
[----:B------:R-:W-:Y:S01]  /*4620*/  SHF.R.S32.HI R8, RZ, 0x1f, R79 ;  /* 0x0000001fff087819 */ /* 0x000fe2000001144f */
[----:B------:R-:W-:Y:S01]  /*4630*/  IMAD.MOV.U32 R38, RZ, RZ, 0x1 ;  /* 0x00000001ff267424 */ /* 0x000fe200078e00ff */
[----:B------:R-:W4:Y:S02]  /*4640*/  LDCU.64 UR4, c[0x0][0x990] ;  /* 0x00013200ff0477ac */ /* 0x000f240008000a00 */
[----:B-----5:R-:W-:Y:S01]  /*4650*/  LEA.HI R33, R8, R79, RZ, 0x6 ;  /* 0x0000004f08217211 */ /* 0x020fe200078f30ff */
[----:B------:R-:W-:Y:S01]  /*4660*/  IMAD.MOV.U32 R27, RZ, RZ, RZ ;  /* 0x000000ffff1b7224 */ /* 0x000fe200078e00ff */
[----:B------:R-:W1:Y:S01]  /*4670*/  LDC R22, c[0x0][0x388] ;  /* 0x0000e200ff167b82 */ /* 0x000e620000000800 */
[----:B------:R-:W-:Y:S01]  /*4680*/  UMOV UR17, 0x400 ;  /* 0x0000040000117882 */ /* 0x000fe20000000000 */
[----:B------:R-:W-:Y:S01]  /*4690*/  IMAD.MOV.U32 R25, RZ, RZ, 0x2000 ;  /* 0x00002000ff197424 */ /* 0x000fe200078e00ff */
[----:B------:R-:W-:Y:S01]  /*46a0*/  ULEA UR17, UR46, UR17, 0x18 ;  /* 0x000000112e117291 */ /* 0x000fe2000f8ec0ff */
[----:B------:R-:W-:Y:S01]  /*46b0*/  SHF.R.S32.HI R33, RZ, 0x6, R33 ;  /* 0x00000006ff217819 */ /* 0x000fe20000011421 */
[----:B------:R-:W-:-:S02]  /*46c0*/  USEL UR18, URZ, 0x1, UP5 ;  /* 0x00000001ff127887 */ /* 0x000fc4000a800000 */
[----:B------:R-:W-:Y:S01]  /*46d0*/  UIADD3 UR16, UPT, UPT, UR17, 0xa8, URZ ;  /* 0x000000a811107890 */ /* 0x000fe2000fffe0ff */
[----:B------:R-:W1:Y:S01]  /*46e0*/  LDC R0, c[0x0][0xc30] ;  /* 0x00030c00ff007b82 */ /* 0x000e620000000800 */
[----:B------:R-:W-:Y:S02]  /*46f0*/  UPLOP3.LUT UP2, UPT, UPT, UPT, UPT, 0x40, 0x4 ;  /* 0x000000000004789c */ /* 0x000fe40003f4e870 */
[----:B---3--:R-:W-:Y:S02]  /*4700*/  UISETP.NE.U32.AND UP1, UPT, UR6, URZ, UPT ;  /* 0x000000ff0600728c */ /* 0x008fe4000bf25070 */
[----:B------:R-:W-:Y:S02]  /*4710*/  UPRMT UR16, URZ, 0x654, UR16 ;  /* 0x00000654ff107896 */ /* 0x000fe40008000010 */
[----:B------:R-:W-:Y:S01]  /*4720*/  UISETP.NE.AND.EX UP1, UPT, UR7, URZ, UPT, UP1 ;  /* 0x000000ff0700728c */ /* 0x000fe2000bf25310 */
[----:B------:R-:W3:Y:S01]  /*4730*/  LDC R23, c[0x0][0x370] ;  /* 0x0000dc00ff177b82 */ /* 0x000ee20000000800 */
[C---:B--2---:R-:W-:Y:S01]  /*4740*/  R2UR UR7, R18.reuse ;  /* 0x00000000120772ca */ /* 0x044fe200000e0000 */
[----:B----4-:R-:W-:Y:S01]  /*4750*/  UISETP.NE.U32.AND UP4, UPT, UR4, URZ, UPT ;  /* 0x000000ff0400728c */ /* 0x010fe2000bf85070 */
[----:B------:R-:W-:Y:S01]  /*4760*/  R2UR UR6, R18 ;  /* 0x00000000120672ca */ /* 0x000fe200000e0000 */
[----:B------:R-:W-:-:S02]  /*4770*/  UMOV UR20, URZ ;  /* 0x000000ff00147c82 */ /* 0x000fc40008000000 */
[----:B------:R-:W-:Y:S02]  /*4780*/  UISETP.NE.AND.EX UP4, UPT, UR5, URZ, UPT, UP4 ;  /* 0x000000ff0500728c */ /* 0x000fe4000bf85340 */
[----:B------:R-:W2:Y:S01]  /*4790*/  LDC R2, c[0x0][0xc0c] ;  /* 0x00030300ff027b82 */ /* 0x000ea20000000800 */
[----:B-1----:R-:W-:-:S07]  /*47a0*/  R2UR UR15, R22 ;  /* 0x00000000160f72ca */ /* 0x002fce00000e0000 */
[----:B------:R-:W1:Y:S01]  /*47b0*/  LDC R17, c[0x0][0xc20] ;  /* 0x00030800ff117b82 */ /* 0x000e620000000800 */
[----:B------:R-:W-:-:S07]  /*47c0*/  ISETP.NE.AND P1, PT, R0, 0x1, PT ;  /* 0x000000010000780c */ /* 0x000fce0003f25270 */
[----:B------:R-:W4:Y:S08]  /*47d0*/  LDC.64 R36, c[0x0][0x348] ;  /* 0x0000d200ff247b82 */ /* 0x000f300000000a00 */
[----:B------:R-:W1:Y:S08]  /*47e0*/  LDC.64 R20, c[0x0][0xc10] ;  /* 0x00030400ff147b82 */ /* 0x000e700000000a00 */
[----:B------:R-:W1:Y:S08]  /*47f0*/  LDC.64 R6, c[0x0][0xc18] ;  /* 0x00030600ff067b82 */ /* 0x000e700000000a00 */
[----:B------:R-:W1:Y:S08]  /*4800*/  LDC.64 R4, c[0x0][0xc28] ;  /* 0x00030a00ff047b82 */ /* 0x000e700000000a00 */
[----:B--23--:R-:W1:Y:S02]  /*4810*/  LDC R24, c[0x0][0x374] ;  /* 0x0000dd00ff187b82 */ /* 0x00ce640000000800 */
.L_x_77:
[-C--:B------:R-:W-:Y:S02]  /*4820*/  IABS R3, R33.reuse ;  /* 0x0000002100037213 */ /* 0x080fe40000000000 */
[----:B------:R-:W-:Y:S02]  /*4830*/  SHF.L.U32 R0, R27, 0x1f, RZ ;  /* 0x0000001f1b007819 */ /* 0x000fe400000006ff */
[----:B--2---:R-:W2:Y:S01]  /*4840*/  I2F.RP R12, R3 ;  /* 0x00000003000c7306 */ /* 0x004ea20000209400 */
[----:B------:R-:W-:Y:S01]  /*4850*/  IABS R10, R33 ;  /* 0x00000021000a7213 */ /* 0x000fe20000000000 */
[----:B------:R-:W3:Y:S01]  /*4860*/  SYNCS.PHASECHK.TRANS64.TRYWAIT P2, [UR17+0xa0], R0 ;  /* 0x0000a000ff0075a7 */ /* 0x000ee20008041111 */
[----:B------:R-:W-:Y:S03]  /*4870*/  IABS R11, R16 ;  /* 0x00000010000b7213 */ /* 0x000fe60000000000 */
[----:B------:R-:W-:Y:S04]  /*4880*/  IMAD.MOV R10, RZ, RZ, -R10 ;  /* 0x000000ffff0a7224 */ /* 0x000fe800078e0a0a */
[----:B--2---:R-:W2:Y:S02]  /*4890*/  MUFU.RCP R9, R12 ;  /* 0x0000000c00097308 */ /* 0x004ea40000001000 */
[----:B--2---:R-:W-:Y:S01]  /*48a0*/  VIADD R28, R9, 0xffffffe ;  /* 0x0ffffffe091c7836 */ /* 0x004fe20000000000 */
[----:B------:R-:W-:Y:S07]  /*48b0*/  IABS R9, R22 ;  /* 0x0000001600097213 */ /* 0x000fee0000000000 */
[----:B------:R-:W2:Y:S10]  /*48c0*/  F2I.FTZ.U32.TRUNC.NTZ R29, R28 ;  /* 0x0000001c001d7305 */ /* 0x000eb4000021f000 */
[----:B------:R-:W5:Y:S01]  /*48d0*/  I2F.RP R12, R9 ;  /* 0x00000009000c7306 */ /* 0x000f620000209400 */
[--C-:B--2---:R-:W-:Y:S02]  /*48e0*/  IMAD.MOV R14, RZ, RZ, -R29.reuse ;  /* 0x000000ffff0e7224 */ /* 0x104fe400078e0a1d */
[----:B------:R-:W-:Y:S02]  /*48f0*/  IMAD.MOV.U32 R28, RZ, RZ, RZ ;  /* 0x000000ffff1c7224 */ /* 0x000fe400078e00ff */
[----:B------:R-:W-:Y:S05]  /*4900*/  IMAD R14, R14, R3, RZ ;  /* 0x000000030e0e7224 */ /* 0x000fea00078e02ff */
[----:B-----5:R-:W2:Y:S01]  /*4910*/  MUFU.RCP R12, R12 ;  /* 0x0000000c000c7308 */ /* 0x020ea20000001000 */
[----:B------:R-:W-:Y:S06]  /*4920*/  IMAD.HI.U32 R14, R29, R14, R28 ;  /* 0x0000000e1d0e7227 */ /* 0x000fec00078e001c */
[----:B------:R-:W-:Y:S04]  /*4930*/  IMAD.HI.U32 R41, R14, R11, RZ ;  /* 0x0000000b0e297227 */ /* 0x000fe800078e00ff */
[----:B------:R-:W-:Y:S02]  /*4940*/  IMAD R11, R41, R10, R11 ;  /* 0x0000000a290b7224 */ /* 0x000fe400078e020b */
[----:B------:R-:W-:Y:S03]  /*4950*/  IMAD.MOV.U32 R10, RZ, RZ, RZ ;  /* 0x000000ffff0a7224 */ /* 0x000fe600078e00ff */
[----:B------:R-:W-:Y:S01]  /*4960*/  ISETP.GT.U32.AND P3, PT, R3, R11, PT ;  /* 0x0000000b0300720c */ /* 0x000fe20003f64070 */
[----:B--2---:R-:W-:Y:S11]  /*4970*/  VIADD R14, R12, 0xffffffe ;  /* 0x0ffffffe0c0e7836 */ /* 0x004ff60000000000 */
[----:B------:R-:W-:Y:S01]  /*4980*/  @!UPT UIADD3 URZ, UPT, UPT, URZ, URZ, URZ ;  /* 0x000000fffffff290 */ /* 0x000fe2000fffe0ff */
[-C--:B------:R-:W-:Y:S01]  /*4990*/  @!P3 IADD3 R11, PT, PT, R11, -R3.reuse, RZ ;  /* 0x800000030b0bb210 */ /* 0x080fe20007ffe0ff */
[----:B------:R-:W-:Y:S01]  /*49a0*/  @!P3 VIADD R41, R41, 0x1 ;  /* 0x000000012929b836 */ /* 0x000fe20000000000 */
[----:B------:R-:W-:Y:S02]  /*49b0*/  ISETP.NE.AND P3, PT, R33, RZ, PT ;  /* 0x000000ff2100720c */ /* 0x000fe40003f65270 */
[----:B------:R-:W-:Y:S02]  /*49c0*/  ISETP.GE.U32.AND P4, PT, R11, R3, PT ;  /* 0x000000030b00720c */ /* 0x000fe40003f86070 */
[----:B------:R-:W2:Y:S01]  /*49d0*/  F2I.FTZ.U32.TRUNC.NTZ R11, R14 ;  /* 0x0000000e000b7305 */ /* 0x000ea2000021f000 */
[----:B------:R-:W-:Y:S04]  /*49e0*/  LOP3.LUT R3, R16, R33, RZ, 0x3c, !PT ;  /* 0x0000002110037212 */ /* 0x000fe800078e3cff */
[----:B------:R-:W-:Y:S06]  /*49f0*/  ISETP.GE.AND P0, PT, R3, RZ, PT ;  /* 0x000000ff0300720c */ /* 0x000fec0003f06270 */
[----:B------:R-:W-:Y:S01]  /*4a00*/  @P4 VIADD R41, R41, 0x1 ;  /* 0x0000000129294836 */ /* 0x000fe20000000000 */
[----:B--2---:R-:W-:Y:S06]  /*4a10*/  IADD3 R3, PT, PT, RZ, -R11, RZ ;  /* 0x8000000bff037210 */ /* 0x004fec0007ffe0ff */
[----:B------:R-:W-:Y:S01]  /*4a20*/  @!P0 IMAD.MOV R41, RZ, RZ, -R41 ;  /* 0x000000ffff298224 */ /* 0x000fe200078e0a29 */
[----:B------:R-:W-:Y:S01]  /*4a30*/  @!P3 LOP3.LUT R41, RZ, R33, RZ, 0x33, !PT ;  /* 0x00000021ff29b212 */ /* 0x000fe200078e33ff */
[----:B------:R-:W-:Y:S01]  /*4a40*/  IMAD R39, R3, R9, RZ ;  /* 0x0000000903277224 */ /* 0x000fe200078e02ff */
[----:B------:R-:W-:Y:S02]  /*4a50*/  ISETP.NE.AND P3, PT, R22, RZ, PT ;  /* 0x000000ff1600720c */ /* 0x000fe40003f65270 */
[----:B------:R-:W-:Y:S01]  /*4a60*/  IABS R12, R41 ;  /* 0x00000029000c7213 */ /* 0x000fe20000000000 */
[----:B------:R-:W-:Y:S01]  /*4a70*/  IMAD.HI.U32 R39, R11, R39, R10 ;  /* 0x000000270b277227 */ /* 0x000fe200078e000a */
[----:B------:R-:W-:Y:S04]  /*4a80*/  IABS R10, R18 ;  /* 0x00000012000a7213 */ /* 0x000fe80000000000 */
[----:B------:R-:W2:Y:S01]  /*4a90*/  I2F.RP R11, R10 ;  /* 0x0000000a000b7306 */ /* 0x000ea20000209400 */
[----:B------:R-:W-:Y:S05]  /*4aa0*/  IMAD.HI.U32 R39, R39, R12, RZ ;  /* 0x0000000c27277227 */ /* 0x000fea00078e00ff */
[----:B------:R-:W-:Y:S05]  /*4ab0*/  IADD3 R3, PT, PT, -R39, RZ, RZ ;  /* 0x000000ff27037210 */ /* 0x000fea0007ffe1ff */
[----:B------:R-:W-:Y:S01]  /*4ac0*/  IMAD R12, R9, R3, R12 ;  /* 0x00000003090c7224 */ /* 0x000fe200078e020c */
[----:B------:R-:W-:Y:S01]  /*4ad0*/  LOP3.LUT R3, R41, R22, RZ, 0x3c, !PT ;  /* 0x0000001629037212 */ /* 0x000fe200078e3cff */
[----:B--2---:R-:W2:Y:S03]  /*4ae0*/  MUFU.RCP R11, R11 ;  /* 0x0000000b000b7308 */ /* 0x004ea60000001000 */
[----:B------:R-:W-:Y:S11]  /*4af0*/  ISETP.GT.U32.AND P0, PT, R9, R12, PT ;  /* 0x0000000c0900720c */ /* 0x000ff60003f04070 */
[----:B------:R-:W-:Y:S02]  /*4b00*/  @!UPT UIADD3 URZ, UPT, UPT, URZ, URZ, URZ ;  /* 0x000000fffffff290 */ /* 0x000fe4000fffe0ff */
[----:B------:R-:W-:Y:S01]  /*4b10*/  @!P0 IMAD.IADD R12, R12, 0x1, -R9 ;  /* 0x000000010c0c8824 */ /* 0x000fe200078e0a09 */
[----:B------:R-:W-:Y:S02]  /*4b20*/  @!P0 IADD3 R39, PT, PT, R39, 0x1, RZ ;  /* 0x0000000127278810 */ /* 0x000fe40007ffe0ff */
[----:B------:R-:W-:Y:S02]  /*4b30*/  ISETP.GE.AND P0, PT, R3, RZ, PT ;  /* 0x000000ff0300720c */ /* 0x000fe40003f06270 */
[----:B------:R-:W-:Y:S01]  /*4b40*/  ISETP.GE.U32.AND P4, PT, R12, R9, PT ;  /* 0x000000090c00720c */ /* 0x000fe20003f86070 */
[----:B--2---:R-:W-:Y:S06]  /*4b50*/  VIADD R9, R11, 0xffffffe ;  /* 0x0ffffffe0b097836 */ /* 0x004fec0000000000 */
[----:B------:R-:W2:Y:S06]  /*4b60*/  F2I.FTZ.U32.TRUNC.NTZ R9, R9 ;  /* 0x0000000900097305 */ /* 0x000eac000021f000 */
[----:B------:R-:W-:Y:S01]  /*4b70*/  @P4 VIADD R39, R39, 0x1 ;  /* 0x0000000127274836 */ /* 0x000fe20000000000 */
[----:B---3--:R-:W-:Y:S06]  /*4b80*/  @!P2 BRA `(.L_x_69) ;  /* 0x000000400050a947 */ /* 0x008fec0003800000 */
.L_x_144:
[----:B--2---:R-:W-:Y:S01]  /*4b90*/  MOV R15, R9 ;  /* 0x00000009000f7202 */ /* 0x004fe20000000f00 */
[----:B------:R-:W2:Y:S01]  /*4ba0*/  LDS.128 R28, [UR17+0xe0] ;  /* 0x0000e011ff1c7984 */ /* 0x000ea20008000c00 */
[----:B---3--:R-:W-:Y:S02]  /*4bb0*/  IMAD.MOV R0, RZ, RZ, -R9 ;  /* 0x000000ffff007224 */ /* 0x008fe400078e0a09 */
[----:B------:R-:W-:Y:S01]  /*4bc0*/  @!P0 IMAD.MOV R39, RZ, RZ, -R39 ;  /* 0x000000ffff278224 */ /* 0x000fe200078e0a27 */
[----:B------:R-:W-:Y:S01]  /*4bd0*/  @!P3 LOP3.LUT R39, RZ, R22, RZ, 0x33, !PT ;  /* 0x00000016ff27b212 */ /* 0x000fe200078e33ff */
[----:B------:R-:W-:Y:S01]  /*4be0*/  IMAD R34, R0, R10, RZ ;  /* 0x0000000a00227224 */ /* 0x000fe200078e02ff */
[----:B------:R-:W-:Y:S01]  /*4bf0*/  ISETP.GE.AND P0, PT, R26, 0x1, PT ;  /* 0x000000011a00780c */ /* 0x000fe20003f06270 */
[----:B------:R-:W-:Y:S01]  /*4c00*/  IMAD.MOV.U32 R14, RZ, RZ, RZ ;  /* 0x000000ffff0e7224 */ /* 0x000fe200078e00ff */
[----:B------:R-:W-:Y:S01]  /*4c10*/  IABS R3, R39 ;  /* 0x0000002700037213 */ /* 0x000fe20000000000 */
[----:B------:R-:W-:Y:S01]  /*4c20*/  @!PT LDS RZ, [RZ] ;  /* 0x00000000fffff984 */ /* 0x000fe20000000800 */
[----:B------:R-:W-:Y:S01]  /*4c30*/  @!PT LDS RZ, [RZ] ;  /* 0x00000000fffff984 */ /* 0x000fe20000000800 */
[----:B------:R-:W-:Y:S01]  /*4c40*/  @!PT LDS RZ, [RZ] ;  /* 0x00000000fffff984 */ /* 0x000fe20000000800 */
[----:B------:R-:W-:Y:S01]  /*4c50*/  @!PT LDS RZ, [RZ] ;  /* 0x00000000fffff984 */ /* 0x000fe20000000800 */
[----:B------:R3:W-:Y:S06]  /*4c60*/  MEMBAR.ALL.CTA ;  /* 0x0000000000007992 */ /* 0x0007ec0000008000 */
[----:B---3--:R-:W3:Y:S01]  /*4c70*/  FENCE.VIEW.ASYNC.S ;  /* 0x00000000000073c6 */ /* 0x008ee20000000000 */
[----:B------:R-:W-:Y:S01]  /*4c80*/  LOP3.LUT R32, R39, R18, RZ, 0x3c, !PT ;  /* 0x0000001227207212 */ /* 0x000fe200078e3cff */
[----:B------:R-:W-:Y:S06]  /*4c90*/  IMAD.HI.U32 R34, R9, R34, R14 ;  /* 0x0000002209227227 */ /* 0x000fec00078e000e */
[----:B------:R-:W-:Y:S04]  /*4ca0*/  IMAD.HI.U32 R34, R34, R3, RZ ;  /* 0x0000000322227227 */ /* 0x000fe800078e00ff */
[----:B------:R-:W-:Y:S04]  /*4cb0*/  IMAD.MOV R0, RZ, RZ, -R34 ;  /* 0x000000ffff007224 */ /* 0x000fe800078e0a22 */
[C---:B------:R-:W-:Y:S05]  /*4cc0*/  IMAD R3, R10.reuse, R0, R3 ;  /* 0x000000000a037224 */ /* 0x040fea00078e0203 */
[----:B------:R-:W-:Y:S01]  /*4cd0*/  ISETP.GT.U32.AND P4, PT, R10, R3, PT ;  /* 0x000000030a00720c */ /* 0x000fe20003f84070 */
[----:B---3--:R-:W-:Y:S01]  /*4ce0*/  SYNCS.ARRIVE.TRANS64.RED.A1T0 RZ, [UR16], RZ ;  /* 0x000000ffffff79a7 */ /* 0x008fe20008100410 */
[----:B--2---:R-:W-:Y:S11]  /*4cf0*/  LOP3.LUT P3, RZ, R30, 0x1, RZ, 0xc0, !PT ;  /* 0x000000011eff7812 */ /* 0x004ff6000786c0ff */
[-C--:B------:R-:W-:Y:S04]  /*4d00*/  @!P4 IADD3 R3, PT, PT, R3, -R10.reuse, RZ ;  /* 0x8000000a0303c210 */ /* 0x080fe80007ffe0ff */
[----:B------:R-:W-:Y:S02]  /*4d10*/  ISETP.GE.U32.AND P5, PT, R3, R10, PT ;  /* 0x0000000a0300720c */ /* 0x000fe40003fa6070 */
[----:B------:R-:W-:Y:S02]  /*4d20*/  @P3 MOV R13, R28 ;  /* 0x0000001c000d3202 */ /* 0x000fe40000000f00 */
[----:B------:R-:W-:Y:S01]  /*4d30*/  @P3 LOP3.LUT R8, R29, 0xffff, RZ, 0xc0, !PT ;  /* 0x0000ffff1d083812 */ /* 0x000fe200078ec0ff */
[----:B------:R-:W-:Y:S08]  /*4d40*/  @!P0 BRA `(.L_x_70) ;  /* 0x0000000000a48947 */ /* 0x000ff00003800000 */
[----:B-1----:R-:W-:Y:S01]  /*4d50*/  IMAD.HI.U32 R42, R24, R7, RZ ;  /* 0x00000007182a7227 */ /* 0x002fe200078e00ff */
[----:B------:R-:W-:Y:S02]  /*4d60*/  ISETP.NE.AND P0, PT, R6, 0x1, PT ;  /* 0x000000010600780c */ /* 0x000fe40003f05270 */
[----:B------:R-:W-:Y:S01]  /*4d70*/  ISETP.NE.AND P2, PT, R26, 0x1, PT ;  /* 0x000000011a00780c */ /* 0x000fe20003f45270 */
[-C--:B------:R-:W-:Y:S01]  /*4d80*/  IMAD.HI.U32 R40, R23, R20.reuse, RZ ;  /* 0x0000001417287227 */ /* 0x080fe200078e00ff */
[----:B------:R-:W-:Y:S02]  /*4d90*/  SHF.R.U32.HI R43, RZ, R17, R42 ;  /* 0x00000011ff2b7219 */ /* 0x000fe4000001162a */
[----:B------:R-:W-:Y:S01]  /*4da0*/  ISETP.NE.AND P6, PT, R2, 0x1, PT ;  /* 0x000000010200780c */ /* 0x000fe20003fc5270 */
[----:B------:R-:W-:Y:S01]  /*4db0*/  IMAD.HI.U32 R46, R8, R7, RZ ;  /* 0x00000007082e7227 */ /* 0x000fe200078e00ff */
[----:B------:R-:W-:Y:S02]  /*4dc0*/  SHF.R.U32.HI R40, RZ, R21, R40 ;  /* 0x00000015ff287219 */ /* 0x000fe40000011628 */
[----:B------:R-:W-:Y:S01]  /*4dd0*/  SEL R3, R24, R43, !P0 ;  /* 0x0000002b18037207 */ /* 0x000fe20004000000 */
[----:B------:R-:W-:Y:S01]  /*4de0*/  IMAD.HI.U32 R42, R13, R20, RZ ;  /* 0x000000140d2a7227 */ /* 0x000fe200078e00ff */
[----:B------:R-:W-:Y:S02]  /*4df0*/  SEL R11, R23, R40, !P6 ;  /* 0x00000028170b7207 */ /* 0x000fe40007000000 */
[----:B------:R-:W-:Y:S01]  /*4e00*/  SHF.R.U32.HI R43, RZ, R17, R46 ;  /* 0x00000011ff2b7219 */ /* 0x000fe2000001162e */
[-C--:B------:R-:W-:Y:S01]  /*4e10*/  IMAD.HI.U32 R44, R3, R4.reuse, RZ ;  /* 0x00000004032c7227 */ /* 0x080fe200078e00ff */
[----:B------:R-:W-:Y:S02]  /*4e20*/  SHF.R.U32.HI R42, RZ, R21, R42 ;  /* 0x00000015ff2a7219 */ /* 0x000fe4000001162a */
[----:B------:R-:W-:Y:S01]  /*4e30*/  SEL R9, R8, R43, !P0 ;  /* 0x0000002b08097207 */ /* 0x000fe20004000000 */
[-C--:B------:R-:W-:Y:S01]  /*4e40*/  IMAD.HI.U32 R40, R11, R4.reuse, RZ ;  /* 0x000000040b287227 */ /* 0x080fe200078e00ff */
[-C--:B------:R-:W-:Y:S03]  /*4e50*/  @P2 SHF.R.U32.HI R3, RZ, R5.reuse, R44 ;  /* 0x00000005ff032219 */ /* 0x080fe6000001162c */
[----:B------:R-:W-:Y:S01]  /*4e60*/  IMAD.HI.U32 R14, R9, R4, RZ ;  /* 0x00000004090e7227 */ /* 0x000fe200078e00ff */
[----:B------:R-:W-:Y:S03]  /*4e70*/  @P2 SHF.R.U32.HI R11, RZ, R5, R40 ;  /* 0x00000005ff0b2219 */ /* 0x000fe60000011628 */
[C---:B------:R-:W-:Y:S01]  /*4e80*/  IMAD R10, R26.reuse, R3, RZ ;  /* 0x000000031a0a7224 */ /* 0x040fe200078e02ff */
[----:B------:R-:W-:Y:S01]  /*4e90*/  SEL R3, R13, R42, !P6 ;  /* 0x0000002a0d037207 */ /* 0x000fe20007000000 */
[C---:B------:R-:W-:Y:S01]  /*4ea0*/  IMAD R12, R26.reuse, R11, RZ ;  /* 0x0000000b1a0c7224 */ /* 0x040fe200078e02ff */
[-C--:B------:R-:W-:Y:S02]  /*4eb0*/  SHF.R.U32.HI R14, RZ, R5.reuse, R14 ;  /* 0x00000005ff0e7219 */ /* 0x080fe4000001160e */
[C---:B------:R-:W-:Y:S02]  /*4ec0*/  ISETP.GE.AND P0, PT, R9.reuse, R10, PT ;  /* 0x0000000a0900720c */ /* 0x040fe40003f06270 */
[----:B------:R-:W-:Y:S02]  /*4ed0*/  SEL R15, R9, R14, !P2 ;  /* 0x0000000e090f7207 */ /* 0x000fe40005000000 */
[C---:B------:R-:W-:Y:S03]  /*4ee0*/  ISETP.GE.OR P0, PT, R3.reuse, R12, P0 ;  /* 0x0000000c0300720c */ /* 0x040fe60000706670 */
[----:B------:R-:W-:Y:S04]  /*4ef0*/  IMAD.MOV R14, RZ, RZ, -R15 ;  /* 0x000000ffff0e7224 */ /* 0x000fe800078e0a0f */
[----:B------:R-:W-:Y:S06]  /*4f00*/  IMAD R14, R26, R14, R9 ;  /* 0x0000000e1a0e7224 */ /* 0x000fec00078e0209 */
[C---:B------:R-:W-:Y:S05]  /*4f10*/  @!P0 IMAD.HI.U32 R10, R3.reuse, R4, RZ ;  /* 0x00000004030a8227 */ /* 0x040fea00078e00ff */
[----:B------:R-:W-:Y:S04]  /*4f20*/  @!P0 SHF.R.U32.HI R10, RZ, R5, R10 ;  /* 0x00000005ff0a8219 */ /* 0x000fe8000001160a */
[----:B------:R-:W-:Y:S01]  /*4f30*/  @!P0 SEL R0, R3, R10, !P2 ;  /* 0x0000000a03008207 */ /* 0x000fe20005000000 */
[----:B------:R-:W-:Y:S03]  /*4f40*/  IMAD.MOV R10, RZ, RZ, -R3 ;  /* 0x000000ffff0a7224 */ /* 0x000fe600078e0a03 */
[----:B------:R-:W-:Y:S01]  /*4f50*/  @!P0 IADD3 R15, PT, PT, R15, -R0, RZ ;  /* 0x800000000f0f8210 */ /* 0x000fe20007ffe0ff */
[----:B------:R-:W-:Y:S01]  /*4f60*/  @!P0 IMAD R0, R11, R14, R0 ;  /* 0x0000000e0b008224 */ /* 0x000fe200078e0200 */
[----:B------:R-:W-:Y:S01]  /*4f70*/  IADD3 R11, PT, PT, -R9, RZ, RZ ;  /* 0x000000ff090b7210 */ /* 0x000fe20007ffe1ff */
[----:B------:R-:W-:Y:S02]  /*4f80*/  IMAD R13, R2, R10, R13 ;  /* 0x0000000a020d7224 */ /* 0x000fe400078e020d */
[----:B------:R-:W-:Y:S02]  /*4f90*/  @!P0 IMAD R9, R15, R26, R3 ;  /* 0x0000001a0f098224 */ /* 0x000fe400078e0203 */
[----:B------:R-:W-:Y:S02]  /*4fa0*/  @!P0 IMAD.MOV.U32 R3, RZ, RZ, R0 ;  /* 0x000000ffff038224 */ /* 0x000fe400078e0000 */
[----:B------:R-:W-:Y:S02]  /*4fb0*/  IMAD R8, R6, R11, R8 ;  /* 0x0000000b06087224 */ /* 0x000fe400078e0208 */
[----:B------:R-:W-:Y:S02]  /*4fc0*/  IMAD R13, R3, R2, R13 ;  /* 0x00000002030d7224 */ /* 0x000fe400078e020d */
[----:B------:R-:W-:Y:S02]  /*4fd0*/  IMAD R8, R9, R6, R8 ;  /* 0x0000000609087224 */ /* 0x000fe400078e0208 */
.L_x_70:
[----:B------:R-:W-:Y:S05]  /*4fe0*/  BRA.U UP2, `(.L_x_71) ;  /* 0x0000000102107547 */ /* 0x000fea000b800000 */
[----:B------:R-:W-:Y:S04]  /*4ff0*/  MOV R0, UR18 ;  /* 0x0000001200007c02 */ /* 0x000fe80008000f00 */
[----:B------:R-:W-:Y:S04]  /*5000*/  SHF.L.U32 R3, R0, 0x1f, RZ ;  /* 0x0000001f00037819 */ /* 0x000fe800000006ff */
[----:B------:R-:W2:Y:S02]  /*5010*/  SYNCS.PHASECHK.TRANS64.TRYWAIT P0, [UR17+0x98], R3 ;  /* 0x00009803ff0075a7 */ /* 0x000ea40008001111 */
[----:B--2---:R-:W-:Y:S05]  /*5020*/  @!P0 BRA `(.L_x_72) ;  /* 0x0000003c00408947 */ /* 0x004fea0003800000 */
.L_x_71:
[----:B------:R-:W-:Y:S01]  /*5030*/  R2UR UR8, R32 ;  /* 0x00000000200872ca */ /* 0x000fe200000e0000 */
[----:B------:R-:W-:Y:S01]  /*5040*/  @!P4 VIADD R34, R34, 0x1 ;  /* 0x000000012222c836 */ /* 0x000fe20000000000 */
[----:B------:R-:W-:Y:S01]  /*5050*/  ISETP.NE.AND P0, PT, R18, RZ, PT ;  /* 0x000000ff1200720c */ /* 0x000fe20003f05270 */
[----:B--2---:R-:W-:Y:S01]  /*5060*/  IMAD.MOV R0, RZ, RZ, -R41 ;  /* 0x000000ffff007224 */ /* 0x004fe200078e0a29 */
[----:B------:R-:W-:Y:S01]  /*5070*/  R2UR UR11, R19 ;  /* 0x00000000130b72ca */ /* 0x000fe200000e0000 */
[----:B------:R-:W-:Y:S01]  /*5080*/  @P5 VIADD R34, R34, 0x1 ;  /* 0x0000000122225836 */ /* 0x000fe20000000000 */
[----:B------:R-:W-:Y:S01]  /*5090*/  R2UR UR12, R41 ;  /* 0x00000000290c72ca */ /* 0x000fe200000e0000 */
[----:B------:R-:W-:Y:S01]  /*50a0*/  IMAD R16, R33, R0, R16 ;  /* 0x0000000021107224 */ /* 0x000fe200078e0210 */
[----:B------:R-:W-:Y:S01]  /*50b0*/  R2UR UR13, R39 ;  /* 0x00000000270d72ca */ /* 0x000fe200000e0000 */
[----:B------:R-:W-:Y:S01]  /*50c0*/  IMAD.MOV R3, RZ, RZ, -R39 ;  /* 0x000000ffff037224 */ /* 0x000fe200078e0a27 */
[----:B------:R-:W-:Y:S02]  /*50d0*/  R2UR UR14, R34 ;  /* 0x00000000220e72ca */ /* 0x000fe400000e0000 */
[----:B------:R-:W-:Y:S01]  /*50e0*/  R2UR UR19, R16 ;  /* 0x00000000101372ca */ /* 0x000fe200000e0000 */
[----:B------:R-:W-:Y:S01]  /*50f0*/  UISETP.GE.AND UP3, UPT, UR8, URZ, UPT ;  /* 0x000000ff0800728c */ /* 0x000fe2000bf66270 */
[----:B------:R-:W-:Y:S01]  /*5100*/  R2UR UR9, R3 ;  /* 0x00000000030972ca */ /* 0x000fe200000e0000 */
[----:B------:R-:W-:Y:S01]  /*5110*/  VOTEU.ALL UP2, P0 ;  /* 0x0000000000ff7886 */ /* 0x000fe20000040000 */
[----:B------:R-:W-:Y:S01]  /*5120*/  ISETP.NE.U32.AND P2, PT, RZ, UR4, PT ;  /* 0x00000004ff007c0c */ /* 0x000fe2000bf45070 */
[----:B------:R-:W-:Y:S03]  /*5130*/  USHF.L.U32 UR11, UR11, 0x6, URZ ;  /* 0x000000060b0b7899 */ /* 0x000fe600080006ff */
[----:B------:R-:W-:Y:S04]  /*5140*/  ISETP.NE.AND.EX P2, PT, RZ, UR5, PT, P2 ;  /* 0x00000005ff007c0c */ /* 0x000fe8000bf45320 */
[----:B------:R-:W-:Y:S02]  /*5150*/  @!UP3 UIADD3 UR14, UPT, UPT, -UR14, URZ, URZ ;  /* 0x000000ff0e0eb290 */ /* 0x000fe4000fffe1ff */
[----:B------:R-:W-:Y:S02]  /*5160*/  @!UP2 ULOP3.LUT UR14, URZ, UR7, URZ, 0x33, !UPT ;  /* 0x00000007ff0ea292 */ /* 0x000fe4000f8e33ff */
[----:B------:R-:W-:Y:S02]  /*5170*/  USHF.L.U32 UR19, UR19, 0x6, URZ ;  /* 0x0000000613137899 */ /* 0x000fe400080006ff */
[----:B------:R-:W-:Y:S02]  /*5180*/  UIMAD UR12, UR15, UR9, UR12 ;  /* 0x000000090f0c72a4 */ /* 0x000fe4000f8e020c */
[----:B------:R-:W-:Y:S05]  /*5190*/  IMAD R0, RZ, RZ, -UR14 ;  /* 0x8000000eff007e24 */ /* 0x000fea000f8e02ff */
[----:B------:R-:W-:Y:S11]  /*51a0*/  R2UR UR8, R0 ;  /* 0x00000000000872ca */ /* 0x000ff600000e0000 */
[----:B------:R-:W-:Y:S02]  /*51b0*/  @!UPT UIADD3 URZ, UPT, UPT, URZ, URZ, URZ ;  /* 0x000000fffffff290 */ /* 0x000fe4000fffe0ff */
[----:B------:R-:W-:Y:S01]  /*51c0*/  UIMAD UR13, UR6, UR8, UR13 ;  /* 0x00000008060d72a4 */ /* 0x000fe2000f8e020d */
[----:B------:R-:W-:Y:S11]  /*51d0*/  BRA.U !UP4, `(.L_x_73) ;  /* 0x000000010c347547 */ /* 0x000ff6000b800000 */
[----:B------:R-:W-:Y:S01]  /*51e0*/  UPLOP3.LUT UP0, UPT, UPT, UPT, UP1, 0x80, 0x8 ;  /* 0x000000000008789c */ /* 0x000fe20003f0f010 */
[----:B------:R-:W-:Y:S02]  /*51f0*/  HFMA2 R0, -RZ, RZ, 0, 5.9604644775390625e-08 ;  /* 0x00000001ff007431 */ /* 0x000fe400000001ff */
[----:B------:R-:W-:Y:S03]  /*5200*/  IMAD.MOV.U32 R67, RZ, RZ, 0x1 ;  /* 0x00000001ff437424 */ /* 0x000fe600078e00ff */
[----:B------:R-:W-:Y:S05]  /*5210*/  PLOP3.LUT P0, PT, PT, PT, UP0, 0x80, 0x8 ;  /* 0x000000000008781c */ /* 0x000fea0003f0f008 */
[----:B------:R-:W2:Y:S01]  /*5220*/  @UP0 LDCU.64 UR22, c[0x0][0x988] ;  /* 0x00013100ff1607ac */ /* 0x000ea20008000a00 */
[----:B------:R-:W-:Y:S07]  /*5230*/  @UP0 UIMAD UR8, UR47, UR4, URZ ;  /* 0x000000042f0802a4 */ /* 0x000fee000f8e02ff */
[----:B------:R-:W-:Y:S01]  /*5240*/  @!P0 PRMT R67, R0, 0x7610, R67 ;  /* 0x0000761000438816 */ /* 0x000fe20000000043 */
[----:B--2---:R-:W-:Y:S03]  /*5250*/  @UP0 UIMAD.WIDE UR22, UR8, 0x4, UR22 ;  /* 0x00000004081608a5 */ /* 0x004fe6000f8e0216 */
[----:B------:R-:W2:Y:S03]  /*5260*/  @!UP0 LDCU UR8, c[0x0][0x980] ;  /* 0x00013000ff0887ac */ /* 0x000ea60008000800 */
[----:B------:R-:W-:Y:S01]  /*5270*/  IMAD.U32 R10, RZ, RZ, UR22 ;  /* 0x00000016ff0a7e24 */ /* 0x000fe2000f8e00ff */
[----:B------:R-:W-:Y:S05]  /*5280*/  MOV R11, UR23 ;  /* 0x00000017000b7c02 */ /* 0x000fea0008000f00 */
[----:B------:R3:W5:Y:S02]  /*5290*/  @P0 LDG.E R35, desc[UR48][R10.64] ;  /* 0x000000300a230981 */ /* 0x000764000c1e1900 */
[----:B--23--:R-:W-:Y:S07]  /*52a0*/  @!P0 IMAD.U32 R35, RZ, RZ, UR8 ;  /* 0x00000008ff238e24 */ /* 0x00cfee000f8e00ff */
.L_x_73:
[----:B-----5:R-:W-:Y:S01]  /*52b0*/  @!P2 FSETP.EQ.AND P0, PT, R35, RZ, PT ;  /* 0x000000ff2300a20b */ /* 0x020fe20003f02000 */
[----:B------:R-:W-:Y:S01]  /*52c0*/  @!UPT UIADD3 URZ, UPT, UPT, URZ, URZ, URZ ;  /* 0x000000fffffff290 */ /* 0x000fe2000fffe0ff */
[----:B------:R-:W-:Y:S11]  /*52d0*/  @!P2 BRA `(.L_x_74) ;  /* 0x000000000014a947 */ /* 0x000ff60003800000 */
[----:B------:R-:W-:Y:S02]  /*52e0*/  LOP3.LUT P2, RZ, R67, 0xff, RZ, 0xc0, !PT ;  /* 0x000000ff43ff7812 */ /* 0x000fe4000784c0ff */
[----:B------:R-:W-:Y:S04]  /*52f0*/  PLOP3.LUT P0, PT, PT, PT, UP0, 0x80, 0x8 ;  /* 0x000000000008781c */ /* 0x000fe80003f0f008 */
[----:B------:R-:W-:Y:S07]  /*5300*/  PLOP3.LUT P0, PT, P0, PT, PT, 0x8, 0x80 ;  /* 0x000000000080781c */ /* 0x000fee000070e170 */
[----:B------:R-:W-:Y:S11]  /*5310*/  @P2 FSETP.EQ.AND P0, PT, R35, RZ, PT ;  /* 0x000000ff2300220b */ /* 0x000ff60003f02000 */
[----:B------:R-:W-:Y:S02]  /*5320*/  @!UPT UIADD3 URZ, UPT, UPT, URZ, URZ, URZ ;  /* 0x000000fffffff290 */ /* 0x000fe4000fffe0ff */
.L_x_74:
[----:B------:R-:W-:Y:S01]  /*5330*/  ULEA UR22, UR20, UR17, 0x3 ;  /* 0x0000001114167291 */ /* 0x000fe2000f8e18ff */
[----:B------:R-:W-:Y:S02]  /*5340*/  SHF.L.U32 R3, R38, 0x1f, RZ ;  /* 0x0000001f26037819 */ /* 0x000fe400000006ff */
[----:B------:R-:W-:Y:S04]  /*5350*/  ELECT P4, URZ, PT ;  /* 0x0000000000ff782f */ /* 0x000fe80003880000 */
[----:B------:R-:W-:Y:S02]  /*5360*/  PLOP3.LUT P4, PT, P0, P4, PT, 0xf2, 0x2f ;  /* 0x00000000002f781c */ /* 0x000fe40000789e72 */
[----:B------:R-:W2:Y:S11]  /*5370*/  SYNCS.PHASECHK.TRANS64.TRYWAIT P2, [UR22+0x78], R3 ;  /* 0x00007803ff0075a7 */ /* 0x000eb60008041116 */
[----:B----4-:R-:W-:Y:S05]  /*5380*/  @!P4 IADD3 R16, P0, PT, R36, 0x680, RZ ;  /* 0x000006802410c810 */ /* 0x010fea0007f1e0ff */
[----:B------:R-:W-:Y:S01]  /*5390*/  @!P4 IMAD.X R12, RZ, RZ, R37, P0 ;  /* 0x000000ffff0cc224 */ /* 0x000fe200000e0625 */
[----:B--2---:R-:W-:Y:S07]  /*53a0*/  @!P2 BRA `(.L_x_75) ;  /* 0x000000380078a947 */ /* 0x004fee0003800000 */
.L_x_147:
[----:B------:R-:W3:Y:S01]  /*53b0*/  LDC.64 R14, c[0x0][0xc10] ;  /* 0x00030400ff0e7b82 */ /* 0x000ee20000000a00 */
[----:B------:R-:W-:Y:S01]  /*53c0*/  @!P4 R2UR UR8, R12 ;  /* 0x000000000c08c2ca */ /* 0x000fe200000e0000 */
[----:B------:R-:W-:Y:S01]  /*53d0*/  VOTEU.ALL UP3, P4 ;  /* 0x0000000000ff7886 */ /* 0x000fe20002060000 */
[----:B------:R-:W-:Y:S01]  /*53e0*/  @!P4 R2UR UR10, R16 ;  /* 0x00000000100ac2ca */ /* 0x000fe200000e0000 */
[----:B------:R-:W-:Y:S01]  /*53f0*/  UIADD3 UR9, UPT, UPT, UR22, 0x60, URZ ;  /* 0x0000006016097890 */ /* 0x000fe2000fffe0ff */
[----:B------:R-:W-:Y:S03]  /*5400*/  @!P4 IMAD.MOV.U32 R16, RZ, RZ, 0x2000 ;  /* 0x00002000ff10c424 */ /* 0x000fe600078e00ff */
[----:B------:R-:W4:Y:S01]  /*5410*/  LDC.64 R10, c[0x0][0xc18] ;  /* 0x00030600ff0a7b82 */ /* 0x000f220000000a00 */
[----:B------:R-:W-:Y:S01]  /*5420*/  VOTEU.ALL UP2, P4 ;  /* 0x0000000000ff7886 */ /* 0x000fe20002040000 */
[----:B------:R-:W-:Y:S01]  /*5430*/  UMOV UR24, 0x0 ;  /* 0x0000000000187882 */ /* 0x000fe20000000000 */
[----:B------:R-:W-:Y:S01]  /*5440*/  UMOV UR25, 0x10000000 ;  /* 0x1000000000197882 */ /* 0x000fe20000000000 */
[----:B------:R-:W-:Y:S01]  /*5450*/  UIADD3 UR21, UPT, UPT, UR20, 0x1, URZ ;  /* 0x0000000114157890 */ /* 0x000fe2000fffe0ff */
[----:B------:R-:W-:Y:S03]  /*5460*/  @P3 SHF.R.U32.HI R28, RZ, 0x10, R29 ;  /* 0x00000010ff1c3819 */ /* 0x000fe6000001161d */
[----:B--2---:R-:W2:Y:S01]  /*5470*/  @!P1 LDC R0, c[0x0][0xc20] ;  /* 0x00030800ff009b82 */ /* 0x004ea20000000800 */
[----:B------:R-:W-:Y:S01]  /*5480*/  UPRMT UR23, UR46, 0x654, UR9 ;  /* 0x000006542e177896 */ /* 0x000fe20008000009 */
[----:B------:R-:W-:Y:S01]  /*5490*/  IMAD.U32 R41, RZ, RZ, UR8 ;  /* 0x00000008ff297e24 */ /* 0x000fe2000f8e00ff */
[----:B------:R-:W-:Y:S05]  /*54a0*/  @!UP3 ULEA UR8, UR20, UR17, 0xd ;  /* 0x000000111408b291 */ /* 0x000fea000f8e68ff */
[----:B------:R-:W5:Y:S01]  /*54b0*/  @!P1 LDC R3, c[0x0][0xc0c] ;  /* 0x00030300ff039b82 */ /* 0x000f620000000800 */
[----:B------:R-:W-:Y:S01]  /*54c0*/  IMAD.U32 R40, RZ, RZ, UR10 ;  /* 0x0000000aff287e24 */ /* 0x000fe2000f8e00ff */
[----:B------:R-:W-:Y:S01]  /*54d0*/  @!UP2 UMOV UR10, UR19 ;  /* 0x00000013000aac82 */ /* 0x000fe20008000000 */
[----:B------:R-:W-:Y:S01]  /*54e0*/  @!P4 R2UR UR27, R41 ;  /* 0x00000000291bc2ca */ /* 0x000fe200000e0000 */
[----:B------:R-:W-:Y:S01]  /*54f0*/  @!UP3 UIADD3 UR8, UPT, UPT, UR8, 0x400, URZ ;  /* 0x000004000808b890 */ /* 0x000fe2000fffe0ff */
[----:B------:R-:W-:Y:S01]  /*5500*/  @P3 R2UR UR47, R28 ;  /* 0x000000001c2f32ca */ /* 0x000fe200000e0000 */
[----:B------:R-:W-:Y:S01]  /*5510*/  UISETP.NE.AND UP5, UPT, UR21, 0x3, UPT ;  /* 0x000000031500788c */ /* 0x000fe2000bfa5270 */
[----:B------:R-:W-:Y:S03]  /*5520*/  @!P4 R2UR UR26, R40 ;  /* 0x00000000281ac2ca */ /* 0x000fe600000e0000 */
[----:B------:R-:W-:Y:S02]  /*5530*/  USEL UR28, URZ, 0x1, UP5 ;  /* 0x00000001ff1c7887 */ /* 0x000fe4000a800000 */
[----:B------:R-:W-:Y:S04]  /*5540*/  USEL UR21, UR21, URZ, UP5 ;  /* 0x000000ff15157287 */ /* 0x000fe8000a800000 */
[----:B------:R-:W-:Y:S01]  /*5550*/  ULEA UR20, UR21, UR17, 0x3 ;  /* 0x0000001115147291 */ /* 0x000fe2000f8e18ff */
[----:B------:R-:W-:Y:S03]  /*5560*/  LOP3.LUT R38, R38, UR28, RZ, 0x3c, !PT ;  /* 0x0000001c26267c12 */ /* 0x000fe6000f8e3cff */
[----:B------:R1:W-:Y:S01]  /*5570*/  @!UP2 UTMALDG.5D [UR8], [UR26], desc[UR24] ;  /* 0x000018081a00a5b4 */ /* 0x0003e20008021000 */
[----:B------:R1:W-:Y:S01]  /*5580*/  @!P4 SYNCS.ARRIVE.TRANS64.RED.A0TR RZ, [UR22+0x60], R16 ;  /* 0x00006010ffffc9a7 */ /* 0x0003e20008300416 */
[----:B------:R-:W-:Y:S02]  /*5590*/  SHF.L.U32 R12, R38, 0x1f, RZ ;  /* 0x0000001f260c7819 */ /* 0x000fe400000006ff */
[----:B----4-:R-:W-:Y:S01]  /*55a0*/  @!P1 ISETP.NE.AND P0, PT, R10, 0x1, PT ;  /* 0x000000010a00980c */ /* 0x010fe20003f05270 */
[----:B---3--:R-:W-:Y:S01]  /*55b0*/  @!P1 IMAD.HI.U32 R14, R13, R14, RZ ;  /* 0x0000000e0d0e9227 */ /* 0x008fe200078e00ff */
[----:B-----5:R-:W-:Y:S03]  /*55c0*/  @!P1 ISETP.NE.AND P2, PT, R3, 0x1, PT ;  /* 0x000000010300980c */ /* 0x020fe60003f45270 */
[C---:B------:R-:W-:Y:S01]  /*55d0*/  @!P1 IMAD.HI.U32 R11, R8.reuse, R11, RZ ;  /* 0x0000000b080b9227 */ /* 0x040fe200078e00ff */
[----:B------:R-:W-:Y:S04]  /*55e0*/  @!P1 SHF.R.U32.HI R14, RZ, R15, R14 ;  /* 0x0000000fff0e9219 */ /* 0x000fe8000001160e */
[----:B--2---:R-:W-:Y:S02]  /*55f0*/  @!P1 SHF.R.U32.HI R9, RZ, R0, R11 ;  /* 0x00000000ff099219 */ /* 0x004fe4000001160b */
[----:B------:R-:W-:Y:S01]  /*5600*/  @!P1 SEL R14, R13, R14, !P2 ;  /* 0x0000000e0d0e9207 */ /* 0x000fe20005000000 */
[----:B------:R-:W-:Y:S01]  /*5610*/  SYNCS.ARRIVE.TRANS64.RED.A1T0 RZ, [UR23], RZ ;  /* 0x000000ffffff79a7 */ /* 0x000fe20008100417 */
[----:B------:R-:W-:Y:S05]  /*5620*/  @!P1 SEL R9, R8, R9, !P0 ;  /* 0x0000000908099207 */ /* 0x000fea0004000000 */
[----:B------:R-:W-:Y:S01]  /*5630*/  @!P1 IMAD.IADD R0, R9, 0x1, -R14 ;  /* 0x0000000109009824 */ /* 0x000fe200078e0a0e */
[----:B------:R-:W2:Y:S01]  /*5640*/  SYNCS.PHASECHK.TRANS64.TRYWAIT P5, [UR20+0x78], R12 ;  /* 0x0000780cff0075a7 */ /* 0x000ea200080a1114 */
[----:B------:R-:W-:Y:S02]  /*5650*/  @!P1 IMAD.IADD R9, R14, 0x1, -R9 ;  /* 0x000000010e099824 */ /* 0x000fe400078e0a09 */
[----:B------:R-:W-:Y:S02]  /*5660*/  @!P1 IMAD R13, R0, R3, R13 ;  /* 0x00000003000d9224 */ /* 0x000fe400078e020d */
[----:B------:R-:W-:Y:S01]  /*5670*/  @!P1 IMAD R8, R9, R10, R8 ;  /* 0x0000000a09089224 */ /* 0x000fe200078e0208 */
[----:B-12---:R-:W-:Y:S06]  /*5680*/  @!P5 BRA `(.L_x_76) ;  /* 0x0000003400d8d947 */ /* 0x006fec0003800000 */
.L_x_149:
[----:B-1----:R-:W-:Y:S01]  /*5690*/  @!P4 IADD3 R3, P0, PT, R36, 0x680, RZ ;  /* 0x000006802403c810 */ /* 0x002fe20007f1e0ff */
[----:B------:R-:W-:Y:S01]  /*56a0*/  VOTEU.ALL UP3, P4 ;  /* 0x0000000000ff7886 */ /* 0x000fe20002060000 */
[----:B------:R-:W-:Y:S01]  /*56b0*/  VOTEU.ALL UP2, P4 ;  /* 0x0000000000ff7886 */ /* 0x000fe20002040000 */
[----:B------:R-:W-:Y:S01]  /*56c0*/  UMOV UR24, 0x0 ;  /* 0x0000000000187882 */ /* 0x000fe20000000000 */
[----:B------:R-:W-:Y:S01]  /*56d0*/  @!P4 R2UR UR9, R3 ;  /* 0x000000000309c2ca */ /* 0x000fe200000e0000 */
[----:B------:R-:W-:Y:S01]  /*56e0*/  @!P4 IMAD.X R0, RZ, RZ, R37, P0 ;  /* 0x000000ffff00c224 */ /* 0x000fe200000e0625 */
[----:B------:R-:W-:Y:S01]  /*56f0*/  @!UP3 UIADD3 UR10, UPT, UPT, UR19, 0x20, URZ ;  /* 0x00000020130ab890 */ /* 0x000fe2000fffe0ff */
[----:B------:R-:W-:Y:S01]  /*5700*/  LOP3.LUT R27, R27, 0x1, RZ, 0x3c, !PT ;  /* 0x000000011b1b7812 */ /* 0x000fe200078e3cff */
[----:B------:R-:W-:Y:S01]  /*5710*/  UMOV UR25, 0x10000000 ;  /* 0x1000000000197882 */ /* 0x000fe20000000000 */
[----:B------:R-:W-:Y:S01]  /*5720*/  IMAD.IADD R16, R8, 0x1, R66 ;  /* 0x0000000108107824 */ /* 0x000fe200078e0242 */
[----:B------:R-:W-:Y:S01]  /*5730*/  @!P4 R2UR UR8, R0 ;  /* 0x000000000008c2ca */ /* 0x000fe200000e0000 */
[----:B------:R-:W-:Y:S06]  /*5740*/  IMAD.IADD R19, R13, 0x1, R68 ;  /* 0x000000010d137824 */ /* 0x000fec00078e0244 */
[----:B------:R-:W-:Y:S01]  /*5750*/  IMAD.U32 R10, RZ, RZ, UR9 ;  /* 0x00000009ff0a7e24 */ /* 0x000fe2000f8e00ff */
[----:B------:R-:W-:Y:S04]  /*5760*/  UIADD3 UR9, UPT, UPT, UR20, 0x60, URZ ;  /* 0x0000006014097890 */ /* 0x000fe8000fffe0ff */
[----:B------:R-:W-:Y:S01]  /*5770*/  @!P4 R2UR UR22, R10 ;  /* 0x000000000a16c2ca */ /* 0x000fe200000e0000 */
[----:B------:R-:W-:Y:S01]  /*5780*/  IMAD.U32 R11, RZ, RZ, UR8 ;  /* 0x00000008ff0b7e24 */ /* 0x000fe2000f8e00ff */
[----:B------:R-:W-:Y:S02]  /*5790*/  @!UP3 ULEA UR8, UR21, UR17, 0xd ;  /* 0x000000111508b291 */ /* 0x000fe4000f8e68ff */
[----:B------:R-:W-:Y:S02]  /*57a0*/  UPRMT UR19, UR46, 0x654, UR9 ;  /* 0x000006542e137896 */ /* 0x000fe40008000009 */
[----:B------:R-:W-:Y:S01]  /*57b0*/  @!P4 R2UR UR23, R11 ;  /* 0x000000000b17c2ca */ /* 0x000fe200000e0000 */
[----:B------:R-:W-:Y:S11]  /*57c0*/  @!UP3 UIADD3 UR8, UPT, UPT, UR8, 0x400, URZ ;  /* 0x000004000808b890 */ /* 0x000ff6000fffe0ff */
[----:B------:R-:W-:Y:S01]  /*57d0*/  @!UPT UIADD3 URZ, UPT, UPT, URZ, URZ, URZ ;  /* 0x000000fffffff290 */ /* 0x000fe2000fffe0ff */
[----:B------:R2:W-:Y:S01]  /*57e0*/  @!UP2 UTMALDG.5D [UR8], [UR22], desc[UR24] ;  /* 0x000018081600a5b4 */ /* 0x0005e20008021000 */
[----:B------:R2:W-:Y:S01]  /*57f0*/  @!P4 SYNCS.ARRIVE.TRANS64.RED.A0TR RZ, [UR20+0x60], R25 ;  /* 0x00006019ffffc9a7 */ /* 0x0005e20008300414 */
[----:B------:R-:W-:Y:S04]  /*5800*/  UIADD3 UR20, UPT, UPT, UR21, 0x1, URZ ;  /* 0x0000000115147890 */ /* 0x000fe8000fffe0ff */
[----:B------:R-:W-:Y:S04]  /*5810*/  UISETP.NE.AND UP2, UPT, UR20, 0x3, UPT ;  /* 0x000000031400788c */ /* 0x000fe8000bf45270 */
[----:B------:R-:W-:Y:S01]  /*5820*/  USEL UR20, UR20, URZ, UP2 ;  /* 0x000000ff14147287 */ /* 0x000fe20009000000 */
[----:B------:R-:W-:Y:S01]  /*5830*/  SYNCS.ARRIVE.TRANS64.RED.A1T0 RZ, [UR19], RZ ;  /* 0x000000ffffff79a7 */ /* 0x000fe20008100413 */
[----:B------:R-:W-:Y:S02]  /*5840*/  USEL UR19, URZ, 0x1, UP2 ;  /* 0x00000001ff137887 */ /* 0x000fe40009000000 */
[----:B------:R-:W-:Y:S04]  /*5850*/  UPLOP3.LUT UP2, UPT, UPT, UPT, UPT, 0x80, 0x8 ;  /* 0x000000000008789c */ /* 0x000fe80003f4f070 */
[----:B------:R-:W-:Y:S01]  /*5860*/  LOP3.LUT R38, R38, UR19, RZ, 0x3c, !PT ;  /* 0x0000001326267c12 */ /* 0x000fe2000f8e3cff */
[----:B------:R-:W-:Y:S06]  /*5870*/  @P3 BRA `(.L_x_77) ;  /* 0xffffffec00e83947 */ /* 0x000fec000383ffff */
[----:B------:R-:W-:Y:S01]  /*5880*/  UIADD3 UR17, UPT, UPT, UR17, 0x78, URZ ;  /* 0x0000007811117890 */ /* 0x000fe2000fffe0ff */
[----:B------:R-:W-:-:S03]  /*5890*/  SHF.L.U32 R3, R38, 0x1f, RZ ;  /* 0x0000001f26037819 */ /* 0x000fc600000006ff */
[----:B------:R-:W-:-:S09]  /*58a0*/  ULEA UR4, UR20, UR17, 0x3 ;  /* 0x0000001114047291 */ /* 0x000fd2000f8e18ff */
[----:B------:R-:W1:Y:S02]  /*58b0*/  SYNCS.PHASECHK.TRANS64.TRYWAIT P0, [UR4], R3 ;  /* 0x00000003ff0075a7 */ /* 0x000e640008001104 */
[----:B-1----:R-:W-:Y:S05]  /*58c0*/  @!P0 BRA `(.L_x_78) ;  /* 0x0000003400608947 */ /* 0x002fea0003800000 */
.L_x_151:
        /* <DEDUP_REMOVED lines=9> */
.L_x_153:
        /* <DEDUP_REMOVED lines=8> */
.L_x_80:
[----:B-1----:R1:W3:Y:S02]  /*59e0*/  SYNCS.PHASECHK.TRANS64.TRYWAIT P0, [R0+URZ], R3 ;  /* 0x00000003000075a7 */ /* 0x0022e400080011ff */
[----:B---3--:R-:W-:Y:S05]  /*59f0*/  @!P0 NANOSLEEP.SYNCS 0x989680 ;  /* 0x009896800000895d */ /* 0x008fea0003900000 */
[----:B------:R-:W3:Y:S02]  /*5a00*/  @!P0 SYNCS.PHASECHK.TRANS64 P0, [R0+URZ], R3 ;  /* 0x00000003000085a7 */ /* 0x000ee400080010ff */
[----:B--23--:R-:W-:Y:S05]  /*5a10*/  @P0 EXIT ;  /* 0x000000000000094d */ /* 0x00cfea0003800000 */
[----:B------:R-:W-:Y:S05]  /*5a20*/  BRA `(.L_x_80) ;  /* 0xfffffffc00ec7947 */ /* 0x000fea000383ffff */
.L_x_68:
[----:B------:R-:W-:-:S06]  /*5a30*/  UISETP.GE.AND UP1, UPT, UR4, 0x4, UPT ;  /* 0x000000040400788c */ /* 0x000fcc000bf26270 */
[----:B------:R-:W-:-:S13]  /*5a40*/  PLOP3.LUT P0, PT, PT, PT, UP1, 0x80, 0x8 ;  /* 0x000000000008781c */ /* 0x000fda0003f0f018 */
[----:B-1----:R-:W-:Y:S05]  /*5a50*/  @!P0 EXIT ;  /* 0x000000000000894d */ /* 0x002fea0003800000 */
[----:B------:R-:W-:Y:S01]  /*5a60*/  BAR.SYNC.DEFER_BLOCKING 0x6, 0xa0 ;  /* 0x0182800000007b1d */ /* 0x000fe20000010000 */
[C---:B------:R-:W-:Y:S01]  /*5a70*/  IMAD.SHL.U32 R0, R77.reuse, 0x20, RZ ;  /* 0x000000204d007824 */ /* 0x040fe200078e00ff */
[----:B------:R-:W-:Y:S01]  /*5a80*/  SHF.R.U32.HI R7, RZ, 0x2, R77 ;  /* 0x00000002ff077819 */ /* 0x000fe2000001164d */
[C---:B------:R-:W-:Y:S01]  /*5a90*/  IMAD.SHL.U32 R76, R77.reuse, 0x4, RZ ;  /* 0x000000044d4c7824 */ /* 0x040fe200078e00ff */
[----:B------:R-:W-:Y:S01]  /*5aa0*/  SHF.R.S32.HI R2, RZ, 0x1f, R79 ;  /* 0x0000001fff027819 */ /* 0x000fe2000001144f */
[C---:B------:R-:W-:Y:S01]  /*5ab0*/  IMAD.SHL.U32 R3, R77.reuse, 0x10, RZ ;  /* 0x000000104d037824 */ /* 0x040fe200078e00ff */
[----:B------:R-:W-:Y:S01]  /*5ac0*/  UMOV UR51, 0x400 ;  /* 0x0000040000337882 */ /* 0x000fe20000000000 */
[C---:B------:R-:W-:Y:S01]  /*5ad0*/  LOP3.LUT R5, R0.reuse, 0xe0, RZ, 0xc0, !PT ;  /* 0x000000e000057812 */ /* 0x040fe200078ec0ff */
[----:B------:R-:W-:Y:S01]  /*5ae0*/  ULEA UR51, UR46, UR51, 0x18 ;  /* 0x000000332e337291 */ /* 0x000fe2000f8ec0ff */
[----:B------:R-:W1:Y:S01]  /*5af0*/  LDC R73, c[0x0][0x370] ;  /* 0x0000dc00ff497b82 */ /* 0x000e620000000800 */
[----:B------:R-:W-:Y:S01]  /*5b00*/  LOP3.LUT R0, R0, 0x100, RZ, 0xc0, !PT ;  /* 0x0000010000007812 */ /* 0x000fe200078ec0ff */
[----:B------:R-:W-:Y:S01]  /*5b10*/  IMAD.U32 R32, R77, 0x10000, RZ ;  /* 0x000100004d207824 */ /* 0x000fe200078e00ff */
[----:B------:R-:W-:Y:S01]  /*5b20*/  LOP3.LUT R76, R5, 0x1c, R76, 0xf8, !PT ;  /* 0x0000001c054c7812 */ /* 0x000fe200078ef84c */
[----:B------:R-:W-:Y:S01]  /*5b30*/  IMAD.MOV.U32 R81, RZ, RZ, 0x8 ;  /* 0x00000008ff517424 */ /* 0x000fe200078e00ff */
[----:B------:R-:W-:Y:S01]  /*5b40*/  R2P PR, R77, 0x6 ;  /* 0x000000064d007804 */ /* 0x000fe20000000000 */
[----:B------:R-:W-:Y:S01]  /*5b50*/  IMAD.MOV.U32 R80, RZ, RZ, 0x10 ;  /* 0x00000010ff507424 */ /* 0x000fe200078e00ff */
[----:B------:R-:W-:Y:S01]  /*5b60*/  LEA.HI R79, R2, R79, RZ, 0x6 ;  /* 0x0000004f024f7211 */ /* 0x000fe200078f30ff */
[----:B------:R-:W2:Y:S01]  /*5b70*/  LDC R28, c[0x0][0xc0c] ;  /* 0x00030300ff1c7b82 */ /* 0x000ea20000000800 */
[----:B------:R-:W-:Y:S01]  /*5b80*/  LOP3.LUT R3, R0, 0x600, R3, 0xf8, !PT ;  /* 0x0000060000037812 */ /* 0x000fe200078ef803 */
[----:B------:R-:W-:Y:S01]  /*5b90*/  IMAD.MOV.U32 R30, RZ, RZ, RZ ;  /* 0x000000ffff1e7224 */ /* 0x000fe200078e00ff */
[----:B------:R-:W-:-:S02]  /*5ba0*/  LOP3.LUT R76, R76, 0x4, R7, 0x78, !PT ;  /* 0x000000044c4c7812 */ /* 0x000fc400078e7807 */
[----:B------:R-:W-:Y:S02]  /*5bb0*/  CS2R R74, SRZ ;  /* 0x00000000004a7805 */ /* 0x000fe4000001ff00 */
[----:B------:R-:W-:Y:S01]  /*5bc0*/  LOP3.LUT R77, R77, 0x60, RZ, 0xc0, !PT ;  /* 0x000000604d4d7812 */ /* 0x000fe200078ec0ff */
[----:B------:R-:W3:Y:S01]  /*5bd0*/  LDCU.64 UR60, c[0x0][0x348] ;  /* 0x00006900ff3c77ac */ /* 0x000ee20008000a00 */
[----:B------:R-:W4:Y:S01]  /*5be0*/  LDS R4, [UR51+0xf0] ;  /* 0x0000f033ff047984 */ /* 0x000f220008000800 */
[----:B------:R-:W1:Y:S01]  /*5bf0*/  LDC R71, c[0x0][0xc20] ;  /* 0x00030800ff477b82 */ /* 0x000e620000000800 */
[----:B------:R-:W-:Y:S01]  /*5c00*/  LOP3.LUT R76, R3, R76, RZ, 0xfc, !PT ;  /* 0x0000004c034c7212 */ /* 0x000fe200078efcff */
[----:B------:R-:W-:Y:S01]  /*5c10*/  UMOV UR56, 0x1 ;  /* 0x0000000100387882 */ /* 0x000fe20000000000 */
[----:B------:R-:W-:Y:S01]  /*5c20*/  LOP3.LUT R32, R32, 0x600000, RZ, 0xc0, !PT ;  /* 0x0060000020207812 */ /* 0x000fe200078ec0ff */
[----:B------:R-:W1:Y:S01]  /*5c30*/  LDCU.64 UR36, c[0x0][0x988] ;  /* 0x00013100ff2477ac */ /* 0x000e620008000a00 */
[----:B------:R-:W-:-:S02]  /*5c40*/  SEL R81, R81, 0xfffffff8, !P1 ;  /* 0xfffffff851517807 */ /* 0x000fc40004800000 */
[----:B------:R-:W-:Y:S01]  /*5c50*/  SEL R80, R80, 0xfffffff0, !P2 ;  /* 0xfffffff050507807 */ /* 0x000fe20005000000 */
[----:B------:R-:W1:Y:S01]  /*5c60*/  LDC R27, c[0x0][0xc30] ;  /* 0x00030c00ff1b7b82 */ /* 0x000e620000000800 */
[----:B------:R-:W-:Y:S01]  /*5c70*/  SHF.R.S32.HI R79, RZ, 0x6, R79 ;  /* 0x00000006ff4f7819 */ /* 0x000fe2000001144f */
[----:B------:R-:W1:Y:S01]  /*5c80*/  LDCU.64 UR38, c[0x0][0x990] ;  /* 0x00013200ff2677ac */ /* 0x000e620008000a00 */
[----:B------:R-:W-:Y:S01]  /*5c90*/  UMOV UR58, URZ ;  /* 0x000000ff003a7c82 */ /* 0x000fe20008000000 */
[----:B------:R-:W-:-:S04]  /*5ca0*/  UIADD3 UR57, UPT, UPT, UR51, 0x400, URZ ;  /* 0x0000040033397890 */ /* 0x000fc8000fffe0ff */
[----:B------:R-:W1:Y:S01]  /*5cb0*/  LDC R70, c[0x0][0x388] ;  /* 0x0000e200ff467b82 */ /* 0x000e620000000800 */
[----:B------:R-:W-:Y:S01]  /*5cc0*/  UMOV UR55, URZ ;  /* 0x000000ff00377c82 */ /* 0x000fe20008000000 */
[----:B------:R-:W-:-:S06]  /*5cd0*/  UMOV UR54, URZ ;  /* 0x000000ff00367c82 */ /* 0x000fcc0008000000 */
[----:B------:R-:W1:Y:S08]  /*5ce0*/  LDC R69, c[0x0][0x38c] ;  /* 0x0000e300ff457b82 */ /* 0x000e700000000800 */
[----:B------:R-:W1:Y:S01]  /*5cf0*/  LDC.64 R64, c[0x0][0xc10] ;  /* 0x00030400ff407b82 */ /* 0x000e620000000a00 */
[C---:B----4-:R-:W-:Y:S01]  /*5d00*/  VIADD R5, R4.reuse, 0x40 ;  /* 0x0000004004057836 */ /* 0x050fe20000000000 */
[----:B------:R-:W-:-:S06]  /*5d10*/  LOP3.LUT R4, R4, 0xffff, RZ, 0xc0, !PT ;  /* 0x0000ffff04047812 */ /* 0x000fcc00078ec0ff */
[----:B------:R-:W4:Y:S01]  /*5d20*/  LDC.64 R24, c[0x0][0xc18] ;  /* 0x00030600ff187b82 */ /* 0x000f220000000a00 */
[----:B------:R-:W-:-:S05]  /*5d30*/  LOP3.LUT R5, R5, 0xffff, RZ, 0xc0, !PT ;  /* 0x0000ffff05057812 */ /* 0x000fca00078ec0ff */
[----:B------:R1:W-:Y:S02]  /*5d40*/  STL.64 [R1], R4 ;  /* 0x0000000401007387 */ /* 0x0003e40000100a00 */
[----:B------:R-:W1:Y:S08]  /*5d50*/  LDC.64 R22, c[0x0][0xc28] ;  /* 0x00030a00ff167b82 */ /* 0x000e700000000a00 */
[----:B------:R-:W1:Y:S08]  /*5d60*/  LDC.64 R62, c[0x0][0x9b0] ;  /* 0x00026c00ff3e7b82 */ /* 0x000e700000000a00 */
[----:B------:R-:W1:Y:S08]  /*5d70*/  LDC.64 R60, c[0x0][0x9a8] ;  /* 0x00026a00ff3c7b82 */ /* 0x000e700000000a00 */
[----:B--23--:R-:W1:Y:S02]  /*5d80*/  LDC R72, c[0x0][0x374] ;  /* 0x0000dd00ff487b82 */ /* 0x00ce640000000800 */
.L_x_111:
[----:B------:R-:W-:Y:S04]  /*5d90*/  SHF.L.U32 R3, R74, 0x1f, RZ ;  /* 0x0000001f4a037819 */ /* 0x000fe800000006ff */
[----:B------:R-:W2:Y:S02]  /*5da0*/  SYNCS.PHASECHK.TRANS64.TRYWAIT P0, [UR51+0xa0], R3 ;  /* 0x0000a003ff0075a7 */ /* 0x000ea40008001133 */
[----:B--2---:R-:W-:Y:S05]  /*5db0*/  @!P0 BRA `(.L_x_81) ;  /* 0x0000003000548947 */ /* 0x004fea0003800000 */
.L_x_155:
[----:B------:R-:W3:Y:S01]  /*5dc0*/  LDS.128 R12, [UR51+0xe0] ;  /* 0x0000e033ff0c7984 */ /* 0x000ee20008000c00 */
[----:B------:R-:W-:Y:S01]  /*5dd0*/  UIADD3 UR4, UPT, UPT, UR51, 0xa8, URZ ;  /* 0x000000a833047890 */ /* 0x000fe2000fffe0ff */
[----:B--2---:R-:W-:Y:S01]  /*5de0*/  IMAD R0, R30, 0x4, R1 ;  /* 0x000000041e007824 */ /* 0x004fe200078e0201 */
[-C--:B------:R-:W-:Y:S02]  /*5df0*/  IABS R8, R79.reuse ;  /* 0x0000004f00087213 */ /* 0x080fe40000000000 */
[----:B------:R-:W-:Y:S01]  /*5e00*/  UPRMT UR4, URZ, 0x654, UR4 ;  /* 0x00000654ff047896 */ /* 0x000fe20008000004 */
[----:B-1----:R-:W-:Y:S01]  /*5e10*/  IABS R4, R70 ;  /* 0x0000004600047213 */ /* 0x002fe20000000000 */
[----:B------:R-:W1:Y:S01]  /*5e20*/  I2F.RP R5, R8 ;  /* 0x0000000800057306 */ /* 0x000e620000209400 */
[----:B------:R-:W-:Y:S01]  /*5e30*/  @!PT LDS RZ, [RZ] ;  /* 0x00000000fffff984 */ /* 0x000fe20000000800 */
[----:B------:R-:W-:Y:S01]  /*5e40*/  @!PT LDS RZ, [RZ] ;  /* 0x00000000fffff984 */ /* 0x000fe20000000800 */
[----:B------:R-:W-:Y:S01]  /*5e50*/  @!PT LDS RZ, [RZ] ;  /* 0x00000000fffff984 */ /* 0x000fe20000000800 */
[----:B------:R-:W-:Y:S01]  /*5e60*/  @!PT LDS RZ, [RZ] ;  /* 0x00000000fffff984 */ /* 0x000fe20000000800 */
[----:B------:R2:W-:Y:S06]  /*5e70*/  MEMBAR.ALL.CTA ;  /* 0x0000000000007992 */ /* 0x0005ec0000008000 */
[----:B--2---:R-:W2:Y:S02]  /*5e80*/  FENCE.VIEW.ASYNC.S ;  /* 0x00000000000073c6 */ /* 0x004ea40000000000 */
[----:B--2---:R-:W-:Y:S06]  /*5e90*/  SYNCS.ARRIVE.TRANS64.RED.A1T0 RZ, [UR4], RZ ;  /* 0x000000ffffff79a7 */ /* 0x004fec0008100404 */
[----:B------:R2:W5:Y:S01]  /*5ea0*/  LDL R17, [R0] ;  /* 0x0000000000117983 */ /* 0x0005620000100800 */
[----:B---3--:R-:W-:Y:S01]  /*5eb0*/  LOP3.LUT P5, RZ, R14, 0x1, RZ, 0xc0, !PT ;  /* 0x000000010eff7812 */ /* 0x008fe200078ac0ff */
[----:B-1----:R-:W1:Y:S03]  /*5ec0*/  MUFU.RCP R2, R5 ;  /* 0x0000000500027308 */ /* 0x002e660000001000 */
[----:B------:R-:W-:Y:S07]  /*5ed0*/  P2R R82, PR, RZ, 0x20 ;  /* 0x00000020ff527803 */ /* 0x000fee0000000000 */
[----:B------:R-:W3:Y:S02]  /*5ee0*/  I2F.RP R5, R4 ;  /* 0x0000000400057306 */ /* 0x000ee40000209400 */
[----:B------:R-:W-:Y:S02]  /*5ef0*/  @P5 MOV R31, R12 ;  /* 0x0000000c001f5202 */ /* 0x000fe40000000f00 */
[----:B------:R-:W-:Y:S01]  /*5f00*/  @P5 LOP3.LUT R29, R13, 0xffff, RZ, 0xc0, !PT ;  /* 0x0000ffff0d1d5812 */ /* 0x000fe200078ec0ff */
[----:B-1----:R-:W-:Y:S01]  /*5f10*/  VIADD R10, R2, 0xffffffe ;  /* 0x0ffffffe020a7836 */ /* 0x002fe20000000000 */
[----:B------:R-:W-:Y:S04]  /*5f20*/  IABS R2, R79 ;  /* 0x0000004f00027213 */ /* 0x000fe80000000000 */
[----:B------:R-:W1:Y:S01]  /*5f30*/  F2I.FTZ.U32.TRUNC.NTZ R11, R10 ;  /* 0x0000000a000b7305 */ /* 0x000e62000021f000 */
[----:B------:R-:W-:Y:S09]  /*5f40*/  IADD3 R2, PT, PT, RZ, -R2, RZ ;  /* 0x80000002ff027210 */ /* 0x000ff20007ffe0ff */
[----:B---3--:R-:W3:Y:S01]  /*5f50*/  MUFU.RCP R5, R5 ;  /* 0x0000000500057308 */ /* 0x008ee20000001000 */
[--C-:B-1----:R-:W-:Y:S02]  /*5f60*/  IMAD.MOV R3, RZ, RZ, -R11.reuse ;  /* 0x000000ffff037224 */ /* 0x102fe400078e0a0b */
[----:B------:R-:W-:Y:S02]  /*5f70*/  IMAD.MOV.U32 R10, RZ, RZ, RZ ;  /* 0x000000ffff0a7224 */ /* 0x000fe400078e00ff */
[----:B------:R-:W-:Y:S01]  /*5f80*/  IMAD R6, R3, R8, RZ ;  /* 0x0000000803067224 */ /* 0x000fe200078e02ff */
[----:B------:R-:W-:Y:S03]  /*5f90*/  IABS R3, R16 ;  /* 0x0000001000037213 */ /* 0x000fe60000000000 */
[----:B------:R-:W-:Y:S04]  /*5fa0*/  IMAD.HI.U32 R6, R11, R6, R10 ;  /* 0x000000060b067227 */ /* 0x000fe800078e000a */
[----:B---3--:R-:W-:Y:S02]  /*5fb0*/  VIADD R9, R5, 0xffffffe ;  /* 0x0ffffffe05097836 */ /* 0x008fe40000000000 */
[----:B------:R-:W-:Y:S04]  /*5fc0*/  IMAD.HI.U32 R11, R6, R3, RZ ;  /* 0x00000003060b7227 */ /* 0x000fe800078e00ff */
[----:B------:R-:W-:Y:S01]  /*5fd0*/  IMAD R3, R11, R2, R3 ;  /* 0x000000020b037224 */ /* 0x000fe200078e0203 */
[----:B------:R-:W1:Y:S01]  /*5fe0*/  F2I.FTZ.U32.TRUNC.NTZ R9, R9 ;  /* 0x0000000900097305 */ /* 0x000e62000021f000 */
[----:B------:R-:W-:Y:S03]  /*5ff0*/  LOP3.LUT R2, R16, R79, RZ, 0x3c, !PT ;  /* 0x0000004f10027212 */ /* 0x000fe600078e3cff */
[----:B------:R-:W-:Y:S02]  /*6000*/  ISETP.GT.U32.AND P0, PT, R8, R3, PT ;  /* 0x000000030800720c */ /* 0x000fe40003f04070 */
[----:B------:R-:W-:Y:S01]  /*6010*/  ISETP.GE.AND P1, PT, R2, RZ, PT ;  /* 0x000000ff0200720c */ /* 0x000fe20003f26270 */
[--C-:B-1----:R-:W-:Y:S10]  /*6020*/  IMAD.MOV R2, RZ, RZ, -R9.reuse ;  /* 0x000000ffff027224 */ /* 0x102ff400078e0a09 */
[----:B------:R-:W-:Y:S02]  /*6030*/  @!P0 IMAD.IADD R3, R3, 0x1, -R8 ;  /* 0x0000000103038824 */ /* 0x000fe400078e0a08 */
[----:B------:R-:W-:Y:S01]  /*6040*/  @!P0 VIADD R11, R11, 0x1 ;  /* 0x000000010b0b8836 */ /* 0x000fe20000000000 */
[----:B------:R-:W-:Y:S01]  /*6050*/  ISETP.NE.AND P0, PT, R79, RZ, PT ;  /* 0x000000ff4f00720c */ /* 0x000fe20003f05270 */
[----:B------:R-:W-:Y:S01]  /*6060*/  IMAD R5, R2, R4, RZ ;  /* 0x0000000402057224 */ /* 0x000fe200078e02ff */
[----:B------:R-:W-:Y:S01]  /*6070*/  ISETP.GE.U32.AND P2, PT, R3, R8, PT ;  /* 0x000000080300720c */ /* 0x000fe20003f46070 */
[----:B------:R-:W-:Y:S01]  /*6080*/  IMAD.MOV.U32 R8, RZ, RZ, RZ ;  /* 0x000000ffff087224 */ /* 0x000fe200078e00ff */
[----:B------:R-:W-:Y:S03]  /*6090*/  IABS R2, R69 ;  /* 0x0000004500027213 */ /* 0x000fe60000000000 */
[----:B------:R-:W-:Y:S01]  /*60a0*/  IMAD.HI.U32 R5, R9, R5, R8 ;  /* 0x0000000509057227 */ /* 0x000fe200078e0008 */
[----:B------:R-:W1:Y:S07]  /*60b0*/  I2F.RP R3, R2 ;  /* 0x0000000200037306 */ /* 0x000e6e0000209400 */
[----:B------:R-:W-:Y:S05]  /*60c0*/  @P2 IADD3 R11, PT, PT, R11, 0x1, RZ ;  /* 0x000000010b0b2810 */ /* 0x000fea0007ffe0ff */
[----:B------:R-:W-:Y:S01]  /*60d0*/  @!P1 IMAD.MOV R11, RZ, RZ, -R11 ;  /* 0x000000ffff0b9224 */ /* 0x000fe200078e0a0b */
[----:B------:R-:W-:Y:S01]  /*60e0*/  @!P0 LOP3.LUT R11, RZ, R79, RZ, 0x33, !PT ;  /* 0x0000004fff0b8212 */ /* 0x000fe200078e33ff */
[----:B-1----:R-:W1:Y:S03]  /*60f0*/  MUFU.RCP R3, R3 ;  /* 0x0000000300037308 */ /* 0x002e660000001000 */
[----:B------:R-:W-:Y:S05]  /*6100*/  IABS R6, R11 ;  /* 0x0000000b00067213 */ /* 0x000fea0000000000 */
[----:B------:R-:W-:Y:S05]  /*6110*/  IMAD.HI.U32 R10, R5, R6, RZ ;  /* 0x00000006050a7227 */ /* 0x000fea00078e00ff */
[----:B------:R-:W-:Y:S05]  /*6120*/  IADD3 R5, PT, PT, -R10, RZ, RZ ;  /* 0x000000ff0a057210 */ /* 0x000fea0007ffe1ff */
[C---:B------:R-:W-:Y:S02]  /*6130*/  IMAD R6, R4.reuse, R5, R6 ;  /* 0x0000000504067224 */ /* 0x040fe400078e0206 */
[----:B-1----:R-:W-:Y:S03]  /*6140*/  VIADD R7, R3, 0xffffffe ;  /* 0x0ffffffe03077836 */ /* 0x002fe60000000000 */
[----:B------:R-:W-:Y:S03]  /*6150*/  ISETP.GT.U32.AND P0, PT, R4, R6, PT ;  /* 0x000000060400720c */ /* 0x000fe60003f04070 */
[----:B------:R-:W1:Y:S10]  /*6160*/  F2I.FTZ.U32.TRUNC.NTZ R7, R7 ;  /* 0x0000000700077305 */ /* 0x000e74000021f000 */
[----:B------:R-:W-:Y:S02]  /*6170*/  @!P0 IMAD.IADD R6, R6, 0x1, -R4 ;  /* 0x0000000106068824 */ /* 0x000fe400078e0a04 */
[----:B------:R-:W-:Y:S01]  /*6180*/  @!P0 VIADD R10, R10, 0x1 ;  /* 0x000000010a0a8836 */ /* 0x000fe20000000000 */
[----:B------:R-:W-:Y:S02]  /*6190*/  ISETP.NE.AND P0, PT, R70, RZ, PT ;  /* 0x000000ff4600720c */ /* 0x000fe40003f05270 */
[----:B------:R-:W-:Y:S01]  /*61a0*/  ISETP.GE.U32.AND P2, PT, R6, R4, PT ;  /* 0x000000040600720c */ /* 0x000fe20003f46070 */
[--C-:B-1----:R-:W-:Y:S01]  /*61b0*/  IMAD.MOV R3, RZ, RZ, -R7.reuse ;  /* 0x000000ffff037224 */ /* 0x102fe200078e0a07 */
[----:B------:R-:W-:Y:S01]  /*61c0*/  LOP3.LUT R4, R11, R70, RZ, 0x3c, !PT ;  /* 0x000000460b047212 */ /* 0x000fe200078e3cff */
[----:B------:R-:W-:Y:S03]  /*61d0*/  IMAD.MOV.U32 R6, RZ, RZ, RZ ;  /* 0x000000ffff067224 */ /* 0x000fe600078e00ff */
[----:B------:R-:W-:Y:S01]  /*61e0*/  ISETP.GE.AND P1, PT, R4, RZ, PT ;  /* 0x000000ff0400720c */ /* 0x000fe20003f26270 */
[----:B------:R-:W-:Y:S04]  /*61f0*/  IMAD R4, R3, R2, RZ ;  /* 0x0000000203047224 */ /* 0x000fe800078e02ff */
[----:B------:R-:W-:Y:S03]  /*6200*/  IMAD.HI.U32 R7, R7, R4, R6 ;  /* 0x0000000407077227 */ /* 0x000fe600078e0006 */
[----:B------:R-:W-:Y:S05]  /*6210*/  @P2 IADD3 R10, PT, PT, R10, 0x1, RZ ;  /* 0x000000010a0a2810 */ /* 0x000fea0007ffe0ff */
[----:B------:R-:W-:Y:S01]  /*6220*/  @!P1 IMAD.MOV R10, RZ, RZ, -R10 ;  /* 0x000000ffff0a9224 */ /* 0x000fe200078e0a0a */
[----:B------:R-:W-:Y:S02]  /*6230*/  @!P0 LOP3.LUT R10, RZ, R70, RZ, 0x33, !PT ;  /* 0x00000046ff0a8212 */ /* 0x000fe400078e33ff */
[----:B------:R-:W-:Y:S02]  /*6240*/  ISETP.GE.AND P0, PT, R26, 0x1, PT ;  /* 0x000000011a00780c */ /* 0x000fe40003f06270 */
[----:B------:R-:W-:Y:S02]  /*6250*/  IABS R3, R10 ;  /* 0x0000000a00037213 */ /* 0x000fe40000000000 */
[----:B------:R-:W-:Y:S03]  /*6260*/  LOP3.LUT R18, R10, R69, RZ, 0x3c, !PT ;  /* 0x000000450a127212 */ /* 0x000fe600078e3cff */
[----:B------:R-:W-:Y:S05]  /*6270*/  IMAD.HI.U32 R20, R7, R3, RZ ;  /* 0x0000000307147227 */ /* 0x000fea00078e00ff */
[----:B------:R-:W-:Y:S05]  /*6280*/  IADD3 R4, PT, PT, -R20, RZ, RZ ;  /* 0x000000ff14047210 */ /* 0x000fea0007ffe1ff */
[C---:B------:R-:W-:Y:S05]  /*6290*/  IMAD R3, R2.reuse, R4, R3 ;  /* 0x0000000402037224 */ /* 0x040fea00078e0203 */
[----:B------:R-:W-:Y:S11]  /*62a0*/  ISETP.GT.U32.AND P3, PT, R2, R3, PT ;  /* 0x000000030200720c */ /* 0x000ff60003f64070 */
[----:B------:R-:W-:Y:S02]  /*62b0*/  @!UPT UIADD3 URZ, UPT, UPT, URZ, URZ, URZ ;  /* 0x000000fffffff290 */ /* 0x000fe4000fffe0ff */
[----:B------:R-:W-:Y:S05]  /*62c0*/  @!P3 IMAD.IADD R3, R3, 0x1, -R2 ;  /* 0x000000010303b824 */ /* 0x000fea00078e0a02 */
[----:B------:R-:W-:Y:S01]  /*62d0*/  ISETP.GE.U32.AND P2, PT, R3, R2, PT ;  /* 0x000000020300720c */ /* 0x000fe20003f46070 */
[----:B------:R-:W-:Y:S01]  /*62e0*/  @!UPT UIADD3 URZ, UPT, UPT, URZ, URZ, URZ ;  /* 0x000000fffffff290 */ /* 0x000fe2000fffe0ff */
[----:B--2---:R-:W-:Y:S11]  /*62f0*/  @!P0 BRA `(.L_x_82) ;  /* 0x0000000000a48947 */ /* 0x004ff60003800000 */
[----:B----4-:R-:W-:Y:S01]  /*6300*/  IMAD.HI.U32 R36, R72, R25, RZ ;  /* 0x0000001948247227 */ /* 0x010fe200078e00ff */
        /* <DEDUP_REMOVED lines=9> */
[----:B------:R-:W-:Y:S03]  /*63a0*/  SEL R7, R73, R34, !P4 ;  /* 0x0000002249077207 */ /* 0x000fe60006000000 */
[-C--:B------:R-:W-:Y:S01]  /*63b0*/  IMAD.HI.U32 R34, R3, R22.reuse, RZ ;  /* 0x0000001603227227 */ /* 0x080fe200078e00ff */
[----:B------:R-:W-:Y:S03]  /*63c0*/  SHF.R.U32.HI R38, RZ, R65, R38 ;  /* 0x00000041ff267219 */ /* 0x000fe60000011626 */
[----:B------:R-:W-:Y:S01]  /*63d0*/  IMAD.HI.U32 R36, R7, R22, RZ ;  /* 0x0000001607247227 */ /* 0x000fe200078e00ff */
[----:B------:R-:W-:Y:S02]  /*63e0*/  @P1 SHF.R.U32.HI R3, RZ, R23, R34 ;  /* 0x00000017ff031219 */ /* 0x000fe40000011622 */
[----:B------:R-:W-:Y:S02]  /*63f0*/  SHF.R.U32.HI R34, RZ, R71, R40 ;  /* 0x00000047ff227219 */ /* 0x000fe40000011628 */
[----:B------:R-:W-:Y:S01]  /*6400*/  @P1 SHF.R.U32.HI R7, RZ, R23, R36 ;  /* 0x00000017ff071219 */ /* 0x000fe20000011624 */
[C---:B------:R-:W-:Y:S01]  /*6410*/  IMAD R2, R26.reuse, R3, RZ ;  /* 0x000000031a027224 */ /* 0x040fe200078e02ff */
[----:B------:R-:W-:Y:S02]  /*6420*/  SEL R5, R29, R34, !P0 ;  /* 0x000000221d057207 */ /* 0x000fe40004000000 */
[----:B------:R-:W-:Y:S01]  /*6430*/  SEL R3, R31, R38, !P4 ;  /* 0x000000261f037207 */ /* 0x000fe20006000000 */
[----:B------:R-:W-:Y:S01]  /*6440*/  IMAD R4, R26, R7, RZ ;  /* 0x000000071a047224 */ /* 0x000fe200078e02ff */
[C---:B------:R-:W-:Y:S01]  /*6450*/  ISETP.GE.AND P0, PT, R5.reuse, R2, PT ;  /* 0x000000020500720c */ /* 0x040fe20003f06270 */
[----:B------:R-:W-:Y:S03]  /*6460*/  IMAD.HI.U32 R6, R5, R22, RZ ;  /* 0x0000001605067227 */ /* 0x000fe600078e00ff */
[----:B------:R-:W-:Y:S01]  /*6470*/  ISETP.GE.OR P0, PT, R3, R4, P0 ;  /* 0x000000040300720c */ /* 0x000fe20000706670 */
[----:B------:R-:W-:Y:S01]  /*6480*/  IMAD.MOV R4, RZ, RZ, -R3 ;  /* 0x000000ffff047224 */ /* 0x000fe200078e0a03 */
[-C--:B------:R-:W-:Y:S03]  /*6490*/  SHF.R.U32.HI R6, RZ, R23.reuse, R6 ;  /* 0x00000017ff067219 */ /* 0x080fe60000011606 */
[----:B------:R-:W-:Y:S01]  /*64a0*/  IMAD R31, R28, R4, R31 ;  /* 0x000000041c1f7224 */ /* 0x000fe200078e021f */
[----:B------:R-:W-:Y:S05]  /*64b0*/  SEL R9, R5, R6, !P1 ;  /* 0x0000000605097207 */ /* 0x000fea0004800000 */
[----:B------:R-:W-:Y:S02]  /*64c0*/  IMAD.MOV R6, RZ, RZ, -R9 ;  /* 0x000000ffff067224 */ /* 0x000fe400078e0a09 */
[C---:B------:R-:W-:Y:S04]  /*64d0*/  @!P0 IMAD.HI.U32 R2, R3.reuse, R22, RZ ;  /* 0x0000001603028227 */ /* 0x040fe800078e00ff */
[----:B------:R-:W-:Y:S01]  /*64e0*/  IMAD R6, R26, R6, R5 ;  /* 0x000000061a067224 */ /* 0x000fe200078e0205 */
[----:B------:R-:W-:Y:S04]  /*64f0*/  @!P0 SHF.R.U32.HI R2, RZ, R23, R2 ;  /* 0x00000017ff028219 */ /* 0x000fe80000011602 */
[----:B------:R-:W-:Y:S02]  /*6500*/  @!P0 SEL R0, R3, R2, !P1 ;  /* 0x0000000203008207 */ /* 0x000fe40004800000 */
[----:B------:R-:W-:Y:S02]  /*6510*/  IADD3 R2, PT, PT, -R5, RZ, RZ ;  /* 0x000000ff05027210 */ /* 0x000fe40007ffe1ff */
[----:B------:R-:W-:Y:S01]  /*6520*/  @!P0 IADD3 R8, PT, PT, R9, -R0, RZ ;  /* 0x8000000009088210 */ /* 0x000fe20007ffe0ff */
[----:B------:R-:W-:Y:S02]  /*6530*/  @!P0 IMAD R0, R7, R6, R0 ;  /* 0x0000000607008224 */ /* 0x000fe400078e0200 */
[----:B------:R-:W-:Y:S02]  /*6540*/  IMAD R29, R24, R2, R29 ;  /* 0x00000002181d7224 */ /* 0x000fe400078e021d */
[----:B------:R-:W-:Y:S02]  /*6550*/  @!P0 IMAD R5, R8, R26, R3 ;  /* 0x0000001a08058224 */ /* 0x000fe400078e0203 */
[----:B------:R-:W-:Y:S04]  /*6560*/  @!P0 IMAD.MOV.U32 R3, RZ, RZ, R0 ;  /* 0x000000ffff038224 */ /* 0x000fe800078e0000 */
[----:B------:R-:W-:Y:S02]  /*6570*/  IMAD R31, R3, R28, R31 ;  /* 0x0000001c031f7224 */ /* 0x000fe400078e021f */
[----:B------:R-:W-:Y:S07]  /*6580*/  IMAD R29, R5, R24, R29 ;  /* 0x00000018051d7224 */ /* 0x000fee00078e021d */
.L_x_82:
[----:B------:R-:W-:Y:S01]  /*6590*/  ISETP.NE.AND P0, PT, R27, 0x1, PT ;  /* 0x000000011b00780c */ /* 0x000fe20003f05270 */
[----:B------:R-:W1:Y:S01]  /*65a0*/  LDC.64 R6, c[0x0][0xc10] ;  /* 0x00030400ff067b82 */ /* 0x000e620000000a00 */
[----:B------:R-:W-:Y:S01]  /*65b0*/  R2UR UR4, R18 ;  /* 0x00000000120472ca */ /* 0x000fe200000e0000 */
[----:B------:R-:W-:Y:S01]  /*65c0*/  @!P3 VIADD R20, R20, 0x1 ;  /* 0x000000011414b836 */ /* 0x000fe20000000000 */
[----:B------:R-:W-:Y:S01]  /*65d0*/  ISETP.NE.AND P1, PT, R69, RZ, PT ;  /* 0x000000ff4500720c */ /* 0x000fe20003f25270 */
[----:B------:R-:W-:Y:S01]  /*65e0*/  IMAD.MOV R8, RZ, RZ, -R11 ;  /* 0x000000ffff087224 */ /* 0x000fe200078e0a0b */
[----:B------:R-:W-:Y:S03]  /*65f0*/  @P5 SHF.R.U32.HI R12, RZ, 0x10, R13 ;  /* 0x00000010ff0c5819 */ /* 0x000fe6000001160d */
[----:B------:R-:W2:Y:S01]  /*6600*/  LDC.64 R4, c[0x0][0xc18] ;  /* 0x00030600ff047b82 */ /* 0x000ea20000000a00 */
[----:B------:R-:W-:Y:S01]  /*6610*/  R2UR UR42, R19 ;  /* 0x00000000132a72ca */ /* 0x000fe200000e0000 */
[----:B------:R-:W-:Y:S01]  /*6620*/  @P2 VIADD R20, R20, 0x1 ;  /* 0x0000000114142836 */ /* 0x000fe20000000000 */
[----:B------:R-:W-:Y:S01]  /*6630*/  R2UR UR43, R11 ;  /* 0x000000000b2b72ca */ /* 0x000fe200000e0000 */
[----:B------:R-:W-:Y:S01]  /*6640*/  IMAD R16, R79, R8, R16 ;  /* 0x000000084f107224 */ /* 0x000fe200078e0210 */
[----:B------:R-:W-:Y:S03]  /*6650*/  R2UR UR44, R10 ;  /* 0x000000000a2c72ca */ /* 0x000fe600000e0000 */
[----:B------:R-:W3:Y:S01]  /*6660*/  @!P0 LDC R0, c[0x0][0xc20] ;  /* 0x00030800ff008b82 */ /* 0x000ee20000000800 */
[----:B------:R-:W-:Y:S01]  /*6670*/  R2UR UR45, R20 ;  /* 0x00000000142d72ca */ /* 0x000fe200000e0000 */
[----:B------:R-:W-:Y:S01]  /*6680*/  UISETP.GE.AND UP1, UPT, UR4, URZ, UPT ;  /* 0x000000ff0400728c */ /* 0x000fe2000bf26270 */
[C---:B------:R-:W-:Y:S05]  /*6690*/  R2UR UR4, R69.reuse ;  /* 0x00000000450472ca */ /* 0x040fea00000e0000 */
[----:B------:R-:W4:Y:S01]  /*66a0*/  @!P0 LDC R2, c[0x0][0xc0c] ;  /* 0x00030300ff028b82 */ /* 0x000f220000000800 */
[----:B------:R-:W-:Y:S01]  /*66b0*/  R2UR UR52, R16 ;  /* 0x00000000103472ca */ /* 0x000fe200000e0000 */
[----:B------:R-:W-:Y:S01]  /*66c0*/  VOTEU.ALL UP0, P1 ;  /* 0x0000000000ff7886 */ /* 0x000fe20000800000 */
[----:B------:R-:W-:Y:S01]  /*66d0*/  R2UR UR7, R70 ;  /* 0x00000000460772ca */ /* 0x000fe200000e0000 */
[----:B------:R-:W-:Y:S01]  /*66e0*/  IMAD.MOV R8, RZ, RZ, -R10 ;  /* 0x000000ffff087224 */ /* 0x000fe200078e0a0a */
[----:B------:R-:W-:Y:S01]  /*66f0*/  R2UR UR5, R69 ;  /* 0x00000000450572ca */ /* 0x000fe200000e0000 */
[----:B------:R-:W-:Y:S01]  /*6700*/  USHF.L.U32 UR42, UR42, 0x6, URZ ;  /* 0x000000062a2a7899 */ /* 0x000fe200080006ff */
[----:B------:R-:W-:Y:S01]  /*6710*/  @P5 R2UR UR53, R12 ;  /* 0x000000000c3552ca */ /* 0x000fe200000e0000 */
[----:B-1----:R-:W-:Y:S01]  /*6720*/  @!P0 IMAD.HI.U32 R6, R31, R6, RZ ;  /* 0x000000061f068227 */ /* 0x002fe200078e00ff */
[----:B------:R-:W-:Y:S01]  /*6730*/  R2UR UR6, R8 ;  /* 0x00000000080672ca */ /* 0x000fe200000e0000 */
[----:B------:R-:W-:Y:S02]  /*6740*/  @!UP1 UIADD3 UR45, UPT, UPT, -UR45, URZ, URZ ;  /* 0x000000ff2d2d9290 */ /* 0x000fe4000fffe1ff */
[----:B------:R-:W-:Y:S01]  /*6750*/  @!UP0 ULOP3.LUT UR45, URZ, UR4, URZ, 0x33, !UPT ;  /* 0x00000004ff2d8292 */ /* 0x000fe2000f8e33ff */
[----:B------:R-:W-:Y:S01]  /*6760*/  @!P0 SHF.R.U32.HI R6, RZ, R7, R6 ;  /* 0x00000007ff068219 */ /* 0x000fe20000011606 */
[C---:B--2---:R-:W-:Y:S01]  /*6770*/  @!P0 IMAD.HI.U32 R3, R29.reuse, R5, RZ ;  /* 0x000000051d038227 */ /* 0x044fe200078e00ff */
[----:B------:R-:W-:Y:S01]  /*6780*/  @!P0 ISETP.NE.AND P1, PT, R4, 0x1, PT ;  /* 0x000000010400880c */ /* 0x000fe20003f25270 */
[----:B------:R-:W-:Y:S02]  /*6790*/  ULOP3.LUT UP0, URZ, UR57, 0x3f0, URZ, 0xc0, !UPT ;  /* 0x000003f039ff7892 */ /* 0x000fe4000f80c0ff */
[----:B------:R-:W-:Y:S01]  /*67a0*/  IMAD R8, RZ, RZ, -UR45 ;  /* 0x8000002dff087e24 */ /* 0x000fe2000f8e02ff */
[----:B------:R-:W-:Y:S01]  /*67b0*/  USHF.L.U32 UR52, UR52, 0x6, URZ ;  /* 0x0000000634347899 */ /* 0x000fe200080006ff */
[----:B---3--:R-:W-:Y:S02]  /*67c0*/  @!P0 SHF.R.U32.HI R0, RZ, R0, R3 ;  /* 0x00000000ff008219 */ /* 0x008fe40000011603 */
[----:B------:R-:W-:Y:S01]  /*67d0*/  UIMAD UR43, UR7, UR6, UR43 ;  /* 0x00000006072b72a4 */ /* 0x000fe2000f8e022b */
[----:B------:R-:W-:Y:S02]  /*67e0*/  R2UR UR4, R8 ;  /* 0x00000000080472ca */ /* 0x000fe400000e0000 */
[----:B----4-:R-:W-:Y:S02]  /*67f0*/  @!P0 ISETP.NE.AND P2, PT, R2, 0x1, PT ;  /* 0x000000010200880c */ /* 0x010fe40003f45270 */
[----:B------:R-:W-:Y:S02]  /*6800*/  @!P0 SEL R3, R29, R0, !P1 ;  /* 0x000000001d038207 */ /* 0x000fe40004800000 */
[----:B------:R-:W-:Y:S05]  /*6810*/  @!P0 SEL R6, R31, R6, !P2 ;  /* 0x000000061f068207 */ /* 0x000fea0005000000 */
[----:B------:R-:W-:Y:S02]  /*6820*/  @!P0 IMAD.IADD R0, R3, 0x1, -R6 ;  /* 0x0000000103008824 */ /* 0x000fe400078e0a06 */
[----:B------:R-:W-:Y:S01]  /*6830*/  @!P0 IMAD.IADD R3, R6, 0x1, -R3 ;  /* 0x0000000106038824 */ /* 0x000fe200078e0a03 */
[----:B------:R-:W-:Y:S01]  /*6840*/  UIMAD UR44, UR5, UR4, UR44 ;  /* 0x00000004052c72a4 */ /* 0x000fe2000f8e022c */
[----:B------:R-:W-:Y:S02]  /*6850*/  @!P0 IMAD R31, R0, R2, R31 ;  /* 0x00000002001f8224 */ /* 0x000fe400078e021f */
[----:B------:R-:W-:Y:S01]  /*6860*/  @!P0 IMAD R29, R3, R4, R29 ;  /* 0x00000004031d8224 */ /* 0x000fe200078e021d */
[----:B------:R-:W-:Y:S08]  /*6870*/  BRA.U !UP0, `(.L_x_83) ;  /* 0x00000001087c7547 */ /* 0x000ff0000b800000 */
[----:B------:R-:W1:Y:S01]  /*6880*/  LDCU.64 UR8, c[0x4][0x80] ;  /* 0x01001000ff0877ac */ /* 0x000e620008000a00 */
[----:B------:R-:W-:Y:S01]  /*6890*/  MOV R2, 0x0 ;  /* 0x0000000000027802 */ /* 0x000fe20000000f00 */
[----:B------:R-:W-:Y:S02]  /*68a0*/  HFMA2 R12, -RZ, RZ, 0, 5.9604644775390625e-08 ;  /* 0x00000001ff0c7431 */ /* 0x000fe400000001ff */
[----:B------:R-:W-:Y:S01]  /*68b0*/  IMAD.MOV.U32 R8, RZ, RZ, 0x70 ;  /* 0x00000070ff087424 */ /* 0x000fe200078e00ff */
[----:B------:R2:W3:Y:S01]  /*68c0*/  LDC.64 R14, c[0x4][R2] ;  /* 0x01000000020e7b82 */ /* 0x0004e20000000a00 */
[----:B------:R-:W4:Y:S01]  /*68d0*/  LDCU.64 UR6, c[0x4][0x88] ;  /* 0x01001100ff0677ac */ /* 0x000f220008000a00 */
[----:B------:R-:W-:Y:S01]  /*68e0*/  IMAD.MOV.U32 R13, RZ, RZ, RZ ;  /* 0x000000ffff0d7224 */ /* 0x000fe200078e00ff */
[----:B------:R-:W2:Y:S01]  /*68f0*/  LDCU.64 UR4, c[0x4][0x8] ;  /* 0x01000100ff0477ac */ /* 0x000ea20008000a00 */
[----:B-1----:R-:W-:Y:S01]  /*6900*/  MOV R5, UR9 ;  /* 0x0000000900057c02 */ /* 0x002fe20008000f00 */
[----:B------:R-:W-:Y:S01]  /*6910*/  IMAD.U32 R4, RZ, RZ, UR8 ;  /* 0x00000008ff047e24 */ /* 0x000fe2000f8e00ff */
[----:B----4-:R-:W-:Y:S01]  /*6920*/  MOV R7, UR7 ;  /* 0x0000000700077c02 */ /* 0x010fe20008000f00 */
[----:B------:R-:W-:Y:S01]  /*6930*/  IMAD.U32 R6, RZ, RZ, UR6 ;  /* 0x00000006ff067e24 */ /* 0x000fe2000f8e00ff */
[----:B--2---:R-:W-:Y:S01]  /*6940*/  MOV R11, UR5 ;  /* 0x00000005000b7c02 */ /* 0x004fe20008000f00 */
[----:B------:R-:W-:Y:S02]  /*6950*/  IMAD.U32 R10, RZ, RZ, UR4 ;  /* 0x00000004ff0a7e24 */ /* 0x000fe4000f8e00ff */
[----:B------:R-:W-:Y:S07]  /*6960*/  LEPC R20, `(.L_x_84) ;  /* 0x000000001014794e */ /* 0x000fee0000000000 */
[----:B---3-5:R-:W-:Y:S05]  /*6970*/  CALL.ABS.NOINC R14 ;  /* 0x000000000e007343 */ /* 0x028fea0003c00000 */
.L_x_84:
[----:B------:R-:W1:Y:S01]  /*6980*/  LDCU.64 UR8, c[0x4][0x80] ;  /* 0x01001000ff0877ac */ /* 0x000e620008000a00 */
[----:B------:R-:W2:Y:S01]  /*6990*/  LDC.64 R2, c[0x4][R2] ;  /* 0x0100000002027b82 */ /* 0x000ea20000000a00 */
[----:B------:R-:W-:Y:S02]  /*69a0*/  HFMA2 R12, -RZ, RZ, 0, 5.9604644775390625e-08 ;  /* 0x00000001ff0c7431 */ /* 0x000fe400000001ff */
[----:B------:R-:W-:Y:S02]  /*69b0*/  IMAD.MOV.U32 R8, RZ, RZ, 0x70 ;  /* 0x00000070ff087424 */ /* 0x000fe400078e00ff */
[----:B------:R-:W-:Y:S01]  /*69c0*/  IMAD.MOV.U32 R13, RZ, RZ, RZ ;  /* 0x000000ffff0d7224 */ /* 0x000fe200078e00ff */
[----:B------:R-:W3:Y:S01]  /*69d0*/  LDCU.64 UR6, c[0x4][0x88] ;  /* 0x01001100ff0677ac */ /* 0x000ee20008000a00 */
[----:B------:R-:W4:Y:S01]  /*69e0*/  LDCU.64 UR4, c[0x4][0x8] ;  /* 0x01000100ff0477ac */ /* 0x000f220008000a00 */
[----:B-1----:R-:W-:Y:S02]  /*69f0*/  MOV R4, UR8 ;  /* 0x0000000800047c02 */ /* 0x002fe40008000f00 */
[----:B------:R-:W-:Y:S02]  /*6a00*/  MOV R5, UR9 ;  /* 0x0000000900057c02 */ /* 0x000fe40008000f00 */
[----:B---3--:R-:W-:Y:S01]  /*6a10*/  MOV R7, UR7 ;  /* 0x0000000700077c02 */ /* 0x008fe20008000f00 */
[----:B------:R-:W-:Y:S01]  /*6a20*/  IMAD.U32 R6, RZ, RZ, UR6 ;  /* 0x00000006ff067e24 */ /* 0x000fe2000f8e00ff */
[----:B----4-:R-:W-:Y:S01]  /*6a30*/  MOV R11, UR5 ;  /* 0x00000005000b7c02 */ /* 0x010fe20008000f00 */
[----:B------:R-:W-:Y:S02]  /*6a40*/  IMAD.U32 R10, RZ, RZ, UR4 ;  /* 0x00000004ff0a7e24 */ /* 0x000fe4000f8e00ff */
[----:B------:R-:W-:Y:S07]  /*6a50*/  LEPC R20, `(.L_x_83) ;  /* 0x000000001014794e */ /* 0x000fee0000000000 */
[----:B--2---:R-:W-:Y:S05]  /*6a60*/  CALL.ABS.NOINC R2 ;  /* 0x0000000002007343 */ /* 0x004fea0003c00000 */
.L_x_83:
[----:B------:R-:W-:Y:S01]  /*6a70*/  ISETP.NE.U32.AND P4, PT, R62, RZ, PT ;  /* 0x000000ff3e00720c */ /* 0x000fe20003f85070 */
[----:B------:R-:W-:Y:S01]  /*6a80*/  UISETP.NE.AND UP2, UPT, UR50, URZ, UPT ;  /* 0x000000ff3200728c */ /* 0x000fe2000bf45270 */
[----:B------:R-:W-:Y:S01]  /*6a90*/  ISETP.NE.U32.AND P2, PT, RZ, UR36, PT ;  /* 0x00000024ff007c0c */ /* 0x000fe2000bf45070 */
[----:B------:R-:W-:Y:S01]  /*6aa0*/  UISETP.NE.U32.AND UP1, UPT, UR38, URZ, UPT ;  /* 0x000000ff2600728c */ /* 0x000fe2000bf25070 */
[----:B------:R-:W-:Y:S01]  /*6ab0*/  ISETP.NE.AND.EX P4, PT, R63, RZ, PT, P4 ;  /* 0x000000ff3f00720c */ /* 0x000fe20003f85340 */
[----:B------:R-:W-:Y:S01]  /*6ac0*/  UPLOP3.LUT UP0, UPT, UPT, UPT, UPT, 0x40, 0x4 ;  /* 0x000000000004789c */ /* 0x000fe20003f0e870 */
[----:B------:R-:W-:Y:S01]  /*6ad0*/  ISETP.NE.AND.EX P2, PT, RZ, UR37, PT, P2 ;  /* 0x00000025ff007c0c */ /* 0x000fe2000bf45320 */
[----:B------:R-:W-:Y:S01]  /*6ae0*/  UISETP.NE.AND.EX UP1, UPT, UR39, URZ, UPT, UP1 ;  /* 0x000000ff2700728c */ /* 0x000fe2000bf25310 */
[----:B------:R-:W-:Y:S04]  /*6af0*/  PLOP3.LUT P1, PT, PT, PT, UP2, 0x80, 0x8 ;  /* 0x000000000008781c */ /* 0x000fe80003f2f028 */
[----:B------:R-:W-:Y:S06]  /*6b00*/  @UP2 UPLOP3.LUT UP0, UPT, UPT, UPT, UP1, 0x80, 0x8 ;  /* 0x000000000008289c */ /* 0x000fec0003f0f010 */
[----:B------:R-:W-:Y:S01]  /*6b10*/  PLOP3.LUT P0, PT, PT, PT, UP0, 0x80, 0x8 ;  /* 0x000000000008781c */ /* 0x000fe20003f0f008 */
[----:B------:R-:W-:Y:S01]  /*6b20*/  @!UPT UIADD3 URZ, UPT, UPT, URZ, URZ, URZ ;  /* 0x000000fffffff290 */ /* 0x000fe2000fffe0ff */
[----:B------:R-:W-:Y:S11]  /*6b30*/  BRA.U !UP1, `(.L_x_85) ;  /* 0x0000000109387547 */ /* 0x000ff6000b800000 */
[----:B------:R-:W-:Y:S01]  /*6b40*/  UISETP.NE.U32.AND UP0, UPT, UR36, URZ, UPT ;  /* 0x000000ff2400728c */ /* 0x000fe2000bf05070 */
[----:B------:R-:W-:Y:S02]  /*6b50*/  HFMA2 R0, -RZ, RZ, 0, 5.9604644775390625e-08 ;  /* 0x00000001ff007431 */ /* 0x000fe400000001ff */
[----:B------:R-:W-:Y:S01]  /*6b60*/  IMAD.MOV.U32 R67, RZ, RZ, 0x1 ;  /* 0x00000001ff437424 */ /* 0x000fe200078e00ff */
[----:B------:R-:W-:Y:S06]  /*6b70*/  UISETP.NE.AND.EX UP0, UPT, UR37, URZ, UPT, UP0 ;  /* 0x000000ff2500728c */ /* 0x000fec000bf05300 */
[----:B------:R-:W-:Y:S05]  /*6b80*/  PLOP3.LUT P3, PT, PT, PT, UP0, 0x80, 0x8 ;  /* 0x000000000008781c */ /* 0x000fea0003f6f008 */
[----:B------:R-:W1:Y:S01]  /*6b90*/  @UP0 LDCU.64 UR6, c[0x0][0x988] ;  /* 0x00013100ff0607ac */ /* 0x000e620008000a00 */
[----:B------:R-:W-:Y:S07]  /*6ba0*/  @UP0 UIMAD UR4, UR47, UR38, URZ ;  /* 0x000000262f0402a4 */ /* 0x000fee000f8e02ff */
[----:B------:R-:W-:Y:S01]  /*6bb0*/  @!P3 PRMT R67, R0, 0x7610, R67 ;  /* 0x000076100043b816 */ /* 0x000fe20000000043 */
[----:B-1----:R-:W-:Y:S03]  /*6bc0*/  @UP0 UIMAD.WIDE UR6, UR4, 0x4, UR6 ;  /* 0x00000004040608a5 */ /* 0x002fe6000f8e0206 */
[----:B------:R-:W1:Y:S03]  /*6bd0*/  @!UP0 LDCU UR4, c[0x0][0x980] ;  /* 0x00013000ff0487ac */ /* 0x000e660008000800 */
[----:B------:R-:W-:Y:S01]  /*6be0*/  IMAD.U32 R2, RZ, RZ, UR6 ;  /* 0x00000006ff027e24 */ /* 0x000fe2000f8e00ff */
[----:B------:R-:W-:Y:S05]  /*6bf0*/  MOV R3, UR7 ;  /* 0x0000000700037c02 */ /* 0x000fea0008000f00 */
[----:B-----5:R2:W5:Y:S02]  /*6c00*/  @P3 LDG.E R35, desc[UR48][R2.64] ;  /* 0x0000003002233981 */ /* 0x020564000c1e1900 */
[----:B-12---:R-:W-:Y:S02]  /*6c10*/  @!P3 IMAD.U32 R35, RZ, RZ, UR4 ;  /* 0x00000004ff23be24 */ /* 0x006fe4000f8e00ff */
.L_x_85:
[----:B------:R-:W-:Y:S05]  /*6c20*/  @!P4 BRA `(.L_x_86) ;  /* 0x000000000020c947 */ /* 0x000fea0003800000 */
[----:B------:R-:W-:Y:S04]  /*6c30*/  ISETP.NE.U32.AND P3, PT, R60, RZ, PT ;  /* 0x000000ff3c00720c */ /* 0x000fe80003f65070 */
[----:B------:R-:W-:Y:S11]  /*6c40*/  ISETP.NE.AND.EX P3, PT, R61, RZ, PT, P3 ;  /* 0x000000ff3d00720c */ /* 0x000ff60003f65330 */
[----:B------:R-:W-:Y:S02]  /*6c50*/  @!UPT UIADD3 URZ, UPT, UPT, URZ, URZ, URZ ;  /* 0x000000fffffff290 */ /* 0x000fe4000fffe0ff */
[----:B------:R-:W1:Y:S01]  /*6c60*/  @P3 LDC.64 R2, c[0x0][0x9a8] ;  /* 0x00026a00ff023b82 */ /* 0x000e620000000a00 */
[----:B------:R-:W-:Y:S04]  /*6c70*/  @P3 IMAD R0, R62, UR47, RZ ;  /* 0x0000002f3e003c24 */ /* 0x000fe8000f8e02ff */
[----:B-1----:R-:W-:Y:S05]  /*6c80*/  @P3 IMAD.WIDE R2, R0, 0x4, R2 ;  /* 0x0000000400023825 */ /* 0x002fea00078e0202 */
[----:B-----5:R1:W5:Y:S02]  /*6c90*/  @P3 LDG.E R33, desc[UR48][R2.64] ;  /* 0x0000003002213981 */ /* 0x020364000c1e1900 */
[----:B-1----:R-:W2:Y:S02]  /*6ca0*/  @!P3 LDC R33, c[0x0][0x9a0] ;  /* 0x00026800ff21bb82 */ /* 0x002ea40000000800 */
.L_x_86:
[----:B-----5:R-:W-:Y:S01]  /*6cb0*/  FSETP.NEU.AND P3, PT, R35, RZ, PT ;  /* 0x000000ff2300720b */ /* 0x020fe20003f6d000 */
[----:B------:R-:W-:Y:S01]  /*6cc0*/  ULOP3.LUT UR4, UR56, 0x1, URZ, 0x3c, !UPT ;  /* 0x0000000138047892 */ /* 0x000fe2000f8e3cff */
[----:B------:R-:W-:Y:S01]  /*6cd0*/  SEL R4, RZ, 0xffffffff, P2 ;  /* 0xffffffffff047807 */ /* 0x000fe20001000000 */
[----:B------:R-:W-:Y:S01]  /*6ce0*/  BSSY B1, `(.L_x_87) ;  /* 0x0000047000017945 */ /* 0x000fe20003800000 */
[----:B------:R-:W-:Y:S01]  /*6cf0*/  @P1 LOP3.LUT P2, RZ, R67, 0xff, RZ, 0xc0, !PT ;  /* 0x000000ff43ff1812 */ /* 0x000fe2000784c0ff */
[----:B------:R-:W-:Y:S01]  /*6d00*/  IMAD.MOV.U32 R88, RZ, RZ, 0x1 ;  /* 0x00000001ff587424 */ /* 0x000fe200078e00ff */
[----:B------:R-:W-:Y:S01]  /*6d10*/  @P1 SEL R3, RZ, 0xffffffff, P3 ;  /* 0xffffffffff031807 */ /* 0x000fe20001800000 */
[----:B------:R-:W-:Y:S01]  /*6d20*/  IMAD.U32 R42, RZ, RZ, UR4 ;  /* 0x00000004ff2a7e24 */ /* 0x000fe2000f8e00ff */
[----:B------:R-:W-:Y:S01]  /*6d30*/  LEA R87, R30, UR51, 0x3 ;  /* 0x000000331e577c11 */ /* 0x000fe2000f8e18ff */
[----:B------:R-:W-:Y:S01]  /*6d40*/  IMAD.IADD R34, R32, 0x1, R17 ;  /* 0x0000000120227824 */ /* 0x000fe200078e0211 */
[C---:B------:R-:W-:Y:S01]  /*6d50*/  @P0 SEL R3, R4.reuse, R3, !P2 ;  /* 0x0000000304030207 */ /* 0x040fe20005000000 */
[----:B------:R-:W-:Y:S01]  /*6d60*/  IMAD.U32 R43, RZ, RZ, UR58 ;  /* 0x0000003aff2b7e24 */ /* 0x000fe2000f8e00ff */
[----:B------:R-:W-:Y:S02]  /*6d70*/  SHF.L.U32 R0, R75, 0x1f, RZ ;  /* 0x0000001f4b007819 */ /* 0x000fe400000006ff */
[----:B------:R-:W-:Y:S02]  /*6d80*/  CS2R R46, SRZ ;  /* 0x00000000002e7805 */ /* 0x000fe4000001ff00 */
[----:B------:R-:W-:Y:S02]  /*6d90*/  @P1 LOP3.LUT R3, R3, 0x1, RZ, 0xc0, !PT ;  /* 0x0000000103031812 */ /* 0x000fe400078ec0ff */
[----:B------:R-:W-:Y:S02]  /*6da0*/  CS2R R44, SRZ ;  /* 0x00000000002c7805 */ /* 0x000fe4000001ff00 */
[----:B------:R-:W-:Y:S02]  /*6db0*/  PLOP3.LUT P2, PT, PT, PT, UP1, 0x80, 0x8 ;  /* 0x000000000008781c */ /* 0x000fe40003f4f018 */
[----:B------:R-:W-:Y:S02]  /*6dc0*/  CS2R R50, SRZ ;  /* 0x0000000000327805 */ /* 0x000fe4000001ff00 */
[----:B------:R-:W-:Y:S01]  /*6dd0*/  ISETP.NE.U32.OR P5, PT, R3, 0x1, !P1 ;  /* 0x000000010300780c */ /* 0x000fe20004fa5470 */
[----:B------:R-:W-:Y:S01]  /*6de0*/  IMAD.U32 R3, RZ, RZ, UR58 ;  /* 0x0000003aff037e24 */ /* 0x000fe2000f8e00ff */
[----:B------:R-:W-:Y:S02]  /*6df0*/  LOP3.LUT P4, R83, R67, 0xff, RZ, 0xc0, !PT ;  /* 0x000000ff43537812 */ /* 0x000fe4000788c0ff */
[----:B------:R-:W-:Y:S02]  /*6e00*/  CS2R R48, SRZ ;  /* 0x0000000000307805 */ /* 0x000fe4000001ff00 */
[----:B------:R-:W-:Y:S02]  /*6e10*/  P2R R84, PR, RZ, 0x20 ;  /* 0x00000020ff547803 */ /* 0x000fe40000000000 */
[----:B------:R-:W-:Y:S02]  /*6e20*/  CS2R R54, SRZ ;  /* 0x0000000000367805 */ /* 0x000fe4000001ff00 */
[----:B------:R-:W-:Y:S02]  /*6e30*/  LEA R2, R3, UR51, 0x3 ;  /* 0x0000003303027c11 */ /* 0x000fe4000f8e18ff */
[----:B------:R-:W-:Y:S02]  /*6e40*/  CS2R R52, SRZ ;  /* 0x0000000000347805 */ /* 0x000fe4000001ff00 */
[----:B------:R-:W-:Y:S02]  /*6e50*/  SEL R3, RZ, 0xffffffff, P3 ;  /* 0xffffffffff037807 */ /* 0x000fe40001800000 */
[----:B------:R-:W-:Y:S02]  /*6e60*/  CS2R R58, SRZ ;  /* 0x00000000003a7805 */ /* 0x000fe4000001ff00 */
[----:B------:R-:W-:Y:S02]  /*6e70*/  CS2R R56, SRZ ;  /* 0x0000000000387805 */ /* 0x000fe4000001ff00 */
[----:B------:R-:W-:Y:S02]  /*6e80*/  @P2 SEL R3, R4, R3, !P4 ;  /* 0x0000000304032207 */ /* 0x000fe40006000000 */
[----:B------:R-:W-:Y:S02]  /*6e90*/  @P5 SHF.L.U32 R5, R42, 0x1f, RZ ;  /* 0x0000001f2a055819 */ /* 0x000fe400000006ff */
[----:B------:R-:W-:Y:S02]  /*6ea0*/  LOP3.LUT R3, R3, 0x1, RZ, 0xc0, !PT ;  /* 0x0000000103037812 */ /* 0x000fe400078ec0ff */
[----:B------:R-:W1:Y:S02]  /*6eb0*/  @P5 SYNCS.PHASECHK.TRANS64.TRYWAIT P1, [R2+URZ+0x60], R5 ;  /* 0x00006005020055a7 */ /* 0x000e6400080211ff */
[----:B------:R-:W-:Y:S04]  /*6ec0*/  ISETP.NE.U32.AND P2, PT, R3, 0x1, PT ;  /* 0x000000010300780c */ /* 0x000fe80003f45070 */
[----:B------:R-:W-:Y:S01]  /*6ed0*/  P2R R89, PR, RZ, 0x4 ;  /* 0x00000004ff597803 */ /* 0x000fe20000000000 */
[----:B------:R3:W4:Y:S01]  /*6ee0*/  SYNCS.PHASECHK.TRANS64.TRYWAIT P0, [R87+URZ+0xb0], R0 ;  /* 0x0000b000570075a7 */ /* 0x00072200080011ff */
[----:B-1----:R-:W-:Y:S01]  /*6ef0*/  @P5 SEL R88, RZ, 0x1, !P1 ;  /* 0x00000001ff585807 */ /* 0x002fe20004800000 */
[----:B---3--:R-:W-:Y:S06]  /*6f00*/  @!P5 BRA `(.L_x_88) ;  /* 0x000000000090d947 */ /* 0x008fec0003800000 */
[----:B------:R-:W-:Y:S01]  /*6f10*/  HFMA2 R55, -RZ, RZ, 0, 0 ;  /* 0x00000000ff377431 */ /* 0x000fe200000001ff */
[----:B------:R-:W-:Y:S01]  /*6f20*/  ISETP.NE.AND P1, PT, R88, RZ, PT ;  /* 0x000000ff5800720c */ /* 0x000fe20003f25270 */
[----:B------:R-:W-:Y:S01]  /*6f30*/  IMAD.U32 R5, RZ, RZ, UR58 ;  /* 0x0000003aff057e24 */ /* 0x000fe2000f8e00ff */
[----:B------:R-:W-:Y:S11]  /*6f40*/  BSSY B0, `(.L_x_89) ;  /* 0x0000005000007945 */ /* 0x000ff60003800000 */
[----:B------:R-:W-:Y:S05]  /*6f50*/  @P1 BRA `(.L_x_90) ;  /* 0x00000000000c1947 */ /* 0x000fea0003800000 */
[----:B------:R-:W-:Y:S04]  /*6f60*/  SHF.L.U32 R3, R42, 0x1f, RZ ;  /* 0x0000001f2a037819 */ /* 0x000fe800000006ff */
[----:B------:R-:W1:Y:S02]  /*6f70*/  SYNCS.PHASECHK.TRANS64.TRYWAIT P1, [R2+URZ+0x60], R3 ;  /* 0x00006003020075a7 */ /* 0x000e6400080211ff */
[----:B-1----:R-:W-:Y:S05]  /*6f80*/  @!P1 BRA `(.L_x_91) ;  /* 0x0000001c00f89947 */ /* 0x002fea0003800000 */
.L_x_90:
[----:B------:R-:W-:Y:S05]  /*6f90*/  BSYNC B0 ;  /* 0x0000000000007941 */ /* 0x000fea0003800000 */
.L_x_89:
[----:B------:R-:W-:Y:S01]  /*6fa0*/  ISETP.NE.AND P1, PT, R89, RZ, PT ;  /* 0x000000ff5900720c */ /* 0x000fe20003f25270 */
[----:B------:R-:W-:Y:S01]  /*6fb0*/  IMAD.MOV.U32 R54, RZ, RZ, RZ ;  /* 0x000000ffff367224 */ /* 0x000fe200078e00ff */
[----:B------:R-:W-:Y:S02]  /*6fc0*/  CS2R R52, SRZ ;  /* 0x0000000000347805 */ /* 0x000fe4000001ff00 */
[----:B------:R-:W-:Y:S02]  /*6fd0*/  CS2R R58, SRZ ;  /* 0x00000000003a7805 */ /* 0x000fe4000001ff00 */
[----:B------:R-:W-:Y:S02]  /*6fe0*/  CS2R R56, SRZ ;  /* 0x0000000000387805 */ /* 0x000fe4000001ff00 */
[----:B------:R-:W-:Y:S02]  /*6ff0*/  CS2R R50, SRZ ;  /* 0x0000000000327805 */ /* 0x000fe4000001ff00 */
[----:B------:R-:W-:Y:S02]  /*7000*/  CS2R R48, SRZ ;  /* 0x0000000000307805 */ /* 0x000fe4000001ff00 */
[----:B------:R-:W-:Y:S02]  /*7010*/  CS2R R46, SRZ ;  /* 0x00000000002e7805 */ /* 0x000fe4000001ff00 */
[----:B------:R-:W-:Y:S01]  /*7020*/  CS2R R44, SRZ ;  /* 0x00000000002c7805 */ /* 0x000fe2000001ff00 */
[----:B------:R-:W-:Y:S01]  /*7030*/  @P1 IMAD R5, R5, 0x800, R76 ;  /* 0x0000080005051824 */ /* 0x000fe200078e024c */
[----:B------:R-:W-:Y:S05]  /*7040*/  @P1 WARPSYNC.ALL ;  /* 0x0000000000001948 */ /* 0x000fea0003800000 */
[----:B------:R-:W-:Y:S01]  /*7050*/  @P1 LEA R5, R5, UR51, 0x2 ;  /* 0x0000003305051c11 */ /* 0x000fe2000f8e10ff */
[----:B------:R-:W-:Y:S04]  /*7060*/  UIADD3 UR5, UPT, UPT, UR58, 0x1, URZ ;  /* 0x000000013a057890 */ /* 0x000fe8000fffe0ff */
[----:B------:R3:W2:Y:S01]  /*7070*/  @P1 LDSM.16.M88.4 R56, [R5+0x400] ;  /* 0x000400000538183b */ /* 0x0006a20000000200 */
[----:B------:R-:W-:Y:S01]  /*7080*/  @P1 VIADD R7, R5, 0x400 ;  /* 0x0000040005071836 */ /* 0x000fe20000000000 */
[----:B------:R-:W-:Y:S01]  /*7090*/  UISETP.NE.AND UP0, UPT, UR5, 0x3, UPT ;  /* 0x000000030500788c */ /* 0x000fe2000bf05270 */
[C---:B-1----:R-:W-:Y:S02]  /*70a0*/  @P1 IMAD R3, R81.reuse, 0x4, R5 ;  /* 0x0000000451031824 */ /* 0x042fe400078e0205 */
[C---:B------:R-:W-:Y:S01]  /*70b0*/  @P1 IMAD R6, R80.reuse, 0x4, R7 ;  /* 0x0000000450061824 */ /* 0x040fe200078e0207 */
[----:B------:R-:W-:Y:S01]  /*70c0*/  USEL UR4, URZ, 0x1, UP0 ;  /* 0x00000001ff047887 */ /* 0x000fe20008000000 */
[----:B------:R-:W-:Y:S01]  /*70d0*/  @P1 IMAD R2, R80, 0x4, R5 ;  /* 0x0000000450021824 */ /* 0x000fe200078e0205 */
[----:B------:R3:W1:Y:S01]  /*70e0*/  @P1 LDSM.16.M88.4 R52, [R3+0x400] ;  /* 0x000400000334183b */ /* 0x0006620000000200 */
[----:B------:R-:W-:Y:S01]  /*70f0*/  @P1 IMAD R4, R81, 0x4, R6 ;  /* 0x0000000451041824 */ /* 0x000fe200078e0206 */
[----:B------:R-:W-:Y:S02]  /*7100*/  USEL UR5, UR5, URZ, UP0 ;  /* 0x000000ff05057287 */ /* 0x000fe40008000000 */
[----:B------:R3:W1:Y:S01]  /*7110*/  @P1 LDSM.16.M88.4 R48, [R2+0x400] ;  /* 0x000400000230183b */ /* 0x0006620000000200 */
[----:B------:R-:W-:Y:S03]  /*7120*/  LOP3.LUT R42, R42, UR4, RZ, 0x3c, !PT ;  /* 0x000000042a2a7c12 */ /* 0x000fe6000f8e3cff */
[----:B------:R3:W1:Y:S01]  /*7130*/  @P1 LDSM.16.M88.4 R44, [R4] ;  /* 0x00000000042c183b */ /* 0x0006620000000200 */
[----:B------:R-:W-:Y:S03]  /*7140*/  IMAD.U32 R43, RZ, RZ, UR5 ;  /* 0x00000005ff2b7e24 */ /* 0x000fe6000f8e00ff */
.L_x_88:
[----:B------:R-:W-:Y:S05]  /*7150*/  BSYNC B1 ;  /* 0x0000000000017941 */ /* 0x000fea0003800000 */
.L_x_87:
[----:B---3--:R-:W-:Y:S04]  /*7160*/  SHF.R.U32.HI R3, RZ, 0x15, R34 ;  /* 0x00000015ff037819 */ /* 0x008fe80000011622 */
[----:B------:R-:W-:Y:S01]  /*7170*/  LOP3.LUT P1, RZ, R3, 0x3, R78, 0x48, !PT ;  /* 0x0000000303ff7812 */ /* 0x000fe2000782484e */
[----:B------:R-:W-:Y:S01]  /*7180*/  @!UPT UIADD3 URZ, UPT, UPT, URZ, URZ, URZ ;  /* 0x000000fffffff290 */ /* 0x000fe2000fffe0ff */
[----:B----4-:R-:W-:Y:S11]  /*7190*/  @P0 BRA `(.L_x_92) ;  /* 0x0000000000080947 */ /* 0x010ff60003800000 */
[----:B------:R-:W3:Y:S02]  /*71a0*/  SYNCS.PHASECHK.TRANS64.TRYWAIT P0, [R87+URZ+0xb0], R0 ;  /* 0x0000b000570075a7 */ /* 0x000ee400080011ff */
[----:B---3--:R-:W-:Y:S05]  /*71b0*/  @!P0 BRA `(.L_x_93) ;  /* 0x0000001c00808947 */ /* 0x008fea0003800000 */
.L_x_92:
[----:B------:R-:W-:Y:S05]  /*71c0*/  @!P1 BRA `(.L_x_94) ;  /* 0x0000000000409947 */ /* 0x000fea0003800000 */
[----:B------:R-:W4:Y:S01]  /*71d0*/  LDCU.64 UR8, c[0x4][0x70] ;  /* 0x01000e00ff0877ac */ /* 0x000f220008000a00 */
[----:B------:R-:W-:Y:S01]  /*71e0*/  MOV R3, 0x0 ;  /* 0x0000000000037802 */ /* 0x000fe20000000f00 */
[----:B------:R-:W-:Y:S02]  /*71f0*/  HFMA2 R12, -RZ, RZ, 0, 5.9604644775390625e-08 ;  /* 0x00000001ff0c7431 */ /* 0x000fe400000001ff */
[----:B------:R-:W-:Y:S02]  /*7200*/  IMAD.MOV.U32 R8, RZ, RZ, 0x192 ;  /* 0x00000192ff087424 */ /* 0x000fe400078e00ff */
[----:B------:R-:W-:Y:S01]  /*7210*/  IMAD.MOV.U32 R13, RZ, RZ, RZ ;  /* 0x000000ffff0d7224 */ /* 0x000fe200078e00ff */
[----:B------:R-:W5:Y:S01]  /*7220*/  LDCU.64 UR6, c[0x4][0x78] ;  /* 0x01000f00ff0677ac */ /* 0x000f620008000a00 */
[----:B------:R-:W1:Y:S01]  /*7230*/  LDC.64 R2, c[0x4][R3] ;  /* 0x0100000003027b82 */ /* 0x000e620000000a00 */
[----:B------:R-:W2:Y:S01]  /*7240*/  LDCU.64 UR4, c[0x4][0x10] ;  /* 0x01000200ff0477ac */ /* 0x000ea20008000a00 */
[----:B----4-:R-:W-:Y:S01]  /*7250*/  MOV R5, UR9 ;  /* 0x0000000900057c02 */ /* 0x010fe20008000f00 */
[----:B------:R-:W-:Y:S01]  /*7260*/  IMAD.U32 R4, RZ, RZ, UR8 ;  /* 0x00000008ff047e24 */ /* 0x000fe2000f8e00ff */
[----:B-----5:R-:W-:Y:S01]  /*7270*/  MOV R7, UR7 ;  /* 0x0000000700077c02 */ /* 0x020fe20008000f00 */
[----:B------:R-:W-:Y:S01]  /*7280*/  IMAD.U32 R6, RZ, RZ, UR6 ;  /* 0x00000006ff067e24 */ /* 0x000fe2000f8e00ff */
[----:B--2---:R-:W-:Y:S01]  /*7290*/  MOV R11, UR5 ;  /* 0x00000005000b7c02 */ /* 0x004fe20008000f00 */
[----:B------:R-:W-:Y:S02]  /*72a0*/  IMAD.U32 R10, RZ, RZ, UR4 ;  /* 0x00000004ff0a7e24 */ /* 0x000fe4000f8e00ff */
[----:B------:R-:W-:Y:S07]  /*72b0*/  LEPC R20, `(.L_x_94) ;  /* 0x000000001014794e */ /* 0x000fee0000000000 */
[----:B-1-3--:R-:W-:Y:S05]  /*72c0*/  CALL.ABS.NOINC R2 ;  /* 0x0000000002007343 */ /* 0x00afea0003c00000 */
.L_x_94:
[----:B--2---:R-:W-:Y:S01]  /*72d0*/  LOP3.LUT R20, R56, 0xffffe000, RZ, 0xc0, !PT ;  /* 0xffffe00038147812 */ /* 0x004fe200078ec0ff */
[----:B------:R-:W-:Y:S05]  /*72e0*/  WARPSYNC.ALL ;  /* 0x0000000000007948 */ /* 0x000fea0003800000 */
[----:B------:R-:W-:Y:S01]  /*72f0*/  R2UR UR4, R34 ;  /* 0x00000000220472ca */ /* 0x000fe200000e0000 */
[----:B------:R-:W-:Y:S01]  /*7300*/  IMAD.SHL.U32 R86, R81, 0x4, RZ ;  /* 0x0000000451567824 */ /* 0x000fe200078e00ff */
[----:B------:R-:W-:Y:S01]  /*7310*/  LOP3.LUT R21, R57, 0xffffe000, RZ, 0xc0, !PT ;  /* 0xffffe00039157812 */ /* 0x000fe200078ec0ff */
[----:B------:R-:W-:Y:S01]  /*7320*/  IMAD.U32 R85, RZ, RZ, UR58 ;  /* 0x0000003aff557e24 */ /* 0x000fe2000f8e00ff */
[----:B------:R-:W-:Y:S01]  /*7330*/  LOP3.LUT R40, R58, 0xffffe000, RZ, 0xc0, !PT ;  /* 0xffffe0003a287812 */ /* 0x000fe200078ec0ff */
[----:B------:R-:W-:Y:S01]  /*7340*/  BSSY.RECONVERGENT B0, `(.L_x_95) ;  /* 0x0000059000007945 */ /* 0x000fe20003800200 */
[----:B-1----:R-:W-:Y:S01]  /*7350*/  LOP3.LUT R41, R54, 0xffffe000, RZ, 0xc0, !PT ;  /* 0xffffe00036297812 */ /* 0x002fe200078ec0ff */
[----:B------:R-:W-:Y:S01]  /*7360*/  IMAD R90, R85, 0x800, R76 ;  /* 0x00000800555a7824 */ /* 0x000fe200078e024c */
[----:B------:R-:W-:Y:S01]  /*7370*/  ISETP.NE.AND P0, PT, R77, RZ, PT ;  /* 0x000000ff4d00720c */ /* 0x000fe20003f05270 */
[----:B------:R-:W-:Y:S03]  /*7380*/  IMAD.SHL.U32 R85, R80, 0x4, RZ ;  /* 0x0000000450557824 */ /* 0x000fe600078e00ff */
[----:B------:R-:W-:Y:S01]  /*7390*/  LEA R90, R90, UR51, 0x2 ;  /* 0x000000335a5a7c11 */ /* 0x000fe2000f8e10ff */
[----:B------:R-:W3:Y:S03]  /*73a0*/  LDTM.16dp128bit.x8 R4, tmem[UR4] ;  /* 0x00000004000479ee */ /* 0x000ee60008180000 */
[C-C-:B------:R-:W-:Y:S02]  /*73b0*/  IADD3 R93, PT, PT, R86.reuse, 0x400, R90.reuse ;  /* 0x00000400565d7810 */ /* 0x140fe40007ffe05a */
[----:B------:R-:W-:Y:S05]  /*73c0*/  IADD3 R91, PT, PT, R85, 0x400, R90 ;  /* 0x00000400555b7810 */ /* 0x000fea0007ffe05a */
[----:B------:R-:W-:Y:S02]  /*73d0*/  IMAD.IADD R92, R86, 0x1, R91 ;  /* 0x00000001565c7824 */ /* 0x000fe400078e025b */
[C---:B---3--:R-:W-:Y:S01]  /*73e0*/  FMUL R0, R33.reuse, R4 ;  /* 0x0000000421007220 */ /* 0x048fe20000400000 */
[C---:B------:R-:W-:Y:S01]  /*73f0*/  FMUL R2, R33.reuse, R5 ;  /* 0x0000000521027220 */ /* 0x040fe20000400000 */
[C---:B------:R-:W-:Y:S01]  /*7400*/  FMUL R3, R33.reuse, R6 ;  /* 0x0000000621037220 */ /* 0x040fe20000400000 */
[----:B------:R-:W-:Y:S01]  /*7410*/  FMUL R7, R33, R7 ;  /* 0x0000000721077220 */ /* 0x000fe20000400000 */
[----:B------:R-:W-:Y:S01]  /*7420*/  FFMA R36, R35, R20, R0 ;  /* 0x0000001423247223 */ /* 0x000fe20000000000 */
[----:B------:R-:W-:Y:S01]  /*7430*/  LOP3.LUT R20, R59, 0xffffe000, RZ, 0xc0, !PT ;  /* 0xffffe0003b147812 */ /* 0x000fe200078ec0ff */
[C---:B------:R-:W-:Y:S01]  /*7440*/  FFMA R37, R35.reuse, R21, R2 ;  /* 0x0000001523257223 */ /* 0x040fe20000000002 */
[----:B------:R-:W-:Y:S01]  /*7450*/  LOP3.LUT R21, R52, 0xffffe000, RZ, 0xc0, !PT ;  /* 0xffffe00034157812 */ /* 0x000fe200078ec0ff */
[----:B------:R-:W-:Y:S01]  /*7460*/  FFMA R38, R35, R40, R3 ;  /* 0x0000002823267223 */ /* 0x000fe20000000003 */
[----:B------:R-:W-:Y:S01]  /*7470*/  LOP3.LUT R40, R53, 0xffffe000, RZ, 0xc0, !PT ;  /* 0xffffe00035287812 */ /* 0x000fe200078ec0ff */
[----:B------:R-:W-:Y:S01]  /*7480*/  FMUL R4, R33, R8 ;  /* 0x0000000821047220 */ /* 0x000fe20000400000 */
[----:B------:R-:W-:Y:S01]  /*7490*/  F2FP.TF32.F32.PACK_B R36, R36 ;  /* 0x00000024ff24723e */ /* 0x000fe200024050ff */
[----:B------:R-:W-:Y:S01]  /*74a0*/  FFMA R39, R35, R20, R7 ;  /* 0x0000001423277223 */ /* 0x000fe20000000007 */
[----:B------:R-:W-:Y:S01]  /*74b0*/  LOP3.LUT R20, R55, 0xffffe000, RZ, 0xc0, !PT ;  /* 0xffffe00037147812 */ /* 0x000fe200078ec0ff */
[C---:B------:R-:W-:Y:S01]  /*74c0*/  FMUL R5, R33.reuse, R9 ;  /* 0x0000000921057220 */ /* 0x040fe20000400000 */
[----:B------:R-:W-:Y:S01]  /*74d0*/  F2FP.TF32.F32.PACK_B R37, R37 ;  /* 0x00000025ff25723e */ /* 0x000fe200024050ff */
[C---:B------:R-:W-:Y:S01]  /*74e0*/  FMUL R6, R33.reuse, R10 ;  /* 0x0000000a21067220 */ /* 0x040fe20000400000 */
[----:B------:R-:W-:Y:S01]  /*74f0*/  F2FP.TF32.F32.PACK_B R38, R38 ;  /* 0x00000026ff26723e */ /* 0x000fe200024050ff */
[----:B------:R-:W-:Y:S01]  /*7500*/  FMUL R11, R33, R11 ;  /* 0x0000000b210b7220 */ /* 0x000fe20000400000 */
[----:B------:R-:W-:Y:S01]  /*7510*/  F2FP.TF32.F32.PACK_B R39, R39 ;  /* 0x00000027ff27723e */ /* 0x000fe200024050ff */
[C---:B------:R-:W-:Y:S01]  /*7520*/  FFMA R4, R35.reuse, R21, R4 ;  /* 0x0000001523047223 */ /* 0x040fe20000000004 */
[----:B------:R-:W-:Y:S01]  /*7530*/  LOP3.LUT R21, R48, 0xffffe000, RZ, 0xc0, !PT ;  /* 0xffffe00030157812 */ /* 0x000fe200078ec0ff */
[----:B------:R-:W-:Y:S01]  /*7540*/  FFMA R5, R35, R40, R5 ;  /* 0x0000002823057223 */ /* 0x000fe20000000005 */
[----:B------:R-:W-:Y:S01]  /*7550*/  LOP3.LUT R40, R51, 0xffffe000, RZ, 0xc0, !PT ;  /* 0xffffe00033287812 */ /* 0x000fe200078ec0ff */
[----:B------:R-:W-:Y:S01]  /*7560*/  FFMA R6, R35, R41, R6 ;  /* 0x0000002923067223 */ /* 0x000fe20000000006 */
[----:B------:R-:W-:Y:S01]  /*7570*/  LOP3.LUT R41, R50, 0xffffe000, RZ, 0xc0, !PT ;  /* 0xffffe00032297812 */ /* 0x000fe200078ec0ff */
[----:B------:R-:W-:Y:S01]  /*7580*/  FMUL R8, R33, R12 ;  /* 0x0000000c21087220 */ /* 0x000fe20000400000 */
[----:B------:R-:W-:Y:S01]  /*7590*/  F2FP.TF32.F32.PACK_B R4, R4 ;  /* 0x00000004ff04723e */ /* 0x000fe200024050ff */
[----:B------:R-:W-:Y:S01]  /*75a0*/  FFMA R7, R35, R20, R11 ;  /* 0x0000001423077223 */ /* 0x000fe2000000000b */
[----:B------:R-:W-:Y:S01]  /*75b0*/  LOP3.LUT R20, R49, 0xffffe000, RZ, 0xc0, !PT ;  /* 0xffffe00031147812 */ /* 0x000fe200078ec0ff */
[----:B------:R-:W-:Y:S01]  /*75c0*/  FMUL R9, R33, R13 ;  /* 0x0000000d21097220 */ /* 0x000fe20000400000 */
[----:B------:R-:W-:Y:S01]  /*75d0*/  F2FP.TF32.F32.PACK_B R5, R5 ;  /* 0x00000005ff05723e */ /* 0x000fe200024050ff */
[----:B------:R1:W-:Y:S01]  /*75e0*/  STSM.16.M88.4 [R90+0x400], R36 ;  /* 0x000400245a007844 */ /* 0x0003e20000000200 */
[----:B------:R-:W-:Y:S01]  /*75f0*/  F2FP.TF32.F32.PACK_B R6, R6 ;  /* 0x00000006ff06723e */ /* 0x000fe200024050ff */
[----:B------:R-:W-:Y:S01]  /*7600*/  FFMA R8, R35, R21, R8 ;  /* 0x0000001523087223 */ /* 0x000fe20000000008 */
[----:B------:R-:W-:Y:S01]  /*7610*/  LOP3.LUT R21, R44, 0xffffe000, RZ, 0xc0, !PT ;  /* 0xffffe0002c157812 */ /* 0x000fe200078ec0ff */
[C---:B------:R-:W-:Y:S01]  /*7620*/  FMUL R10, R33.reuse, R14 ;  /* 0x0000000e210a7220 */ /* 0x040fe20000400000 */
[C---:B------:R-:W-:Y:S01]  /*7630*/  FMUL R15, R33.reuse, R15 ;  /* 0x0000000f210f7220 */ /* 0x040fe20000400000 */
[----:B------:R-:W-:Y:S01]  /*7640*/  FMUL R12, R33, R16 ;  /* 0x00000010210c7220 */ /* 0x000fe20000400000 */
[C---:B------:R-:W-:Y:S01]  /*7650*/  FFMA R9, R35.reuse, R20, R9 ;  /* 0x0000001423097223 */ /* 0x040fe20000000009 */
[C---:B------:R-:W-:Y:S01]  /*7660*/  FFMA R10, R35.reuse, R41, R10 ;  /* 0x00000029230a7223 */ /* 0x040fe2000000000a */
[C---:B------:R-:W-:Y:S01]  /*7670*/  FFMA R11, R35.reuse, R40, R15 ;  /* 0x00000028230b7223 */ /* 0x040fe2000000000f */
[----:B------:R-:W-:Y:S01]  /*7680*/  FFMA R12, R35, R21, R12 ;  /* 0x00000015230c7223 */ /* 0x000fe2000000000c */
[----:B------:R-:W-:Y:S01]  /*7690*/  LOP3.LUT R20, R45, 0xffffe000, RZ, 0xc0, !PT ;  /* 0xffffe0002d147812 */ /* 0x000fe200078ec0ff */
[C---:B------:R-:W-:Y:S01]  /*76a0*/  FMUL R13, R33.reuse, R17 ;  /* 0x00000011210d7220 */ /* 0x040fe20000400000 */
[----:B------:R-:W-:Y:S01]  /*76b0*/  LOP3.LUT R21, R46, 0xffffe000, RZ, 0xc0, !PT ;  /* 0xffffe0002e157812 */ /* 0x000fe200078ec0ff */
[----:B------:R-:W-:Y:S01]  /*76c0*/  FMUL R14, R33, R18 ;  /* 0x00000012210e7220 */ /* 0x000fe20000400000 */
[----:B------:R-:W-:Y:S01]  /*76d0*/  LOP3.LUT R40, R47, 0xffffe000, RZ, 0xc0, !PT ;  /* 0xffffe0002f287812 */ /* 0x000fe200078ec0ff */
[----:B------:R-:W-:Y:S01]  /*76e0*/  FMUL R19, R33, R19 ;  /* 0x0000001321137220 */ /* 0x000fe20000400000 */
[----:B------:R-:W-:Y:S01]  /*76f0*/  F2FP.TF32.F32.PACK_B R7, R7 ;  /* 0x00000007ff07723e */ /* 0x000fe200024050ff */
[C---:B------:R-:W-:Y:S01]  /*7700*/  FFMA R13, R35.reuse, R20, R13 ;  /* 0x00000014230d7223 */ /* 0x040fe2000000000d */
[C---:B------:R-:W-:Y:S01]  /*7710*/  FFMA R14, R35.reuse, R21, R14 ;  /* 0x00000015230e7223 */ /* 0x040fe2000000000e */
[----:B------:R-:W-:Y:S01]  /*7720*/  FFMA R15, R35, R40, R19 ;  /* 0x00000028230f7223 */ /* 0x000fe20000000013 */
[----:B------:R-:W-:Y:S01]  /*7730*/  F2FP.TF32.F32.PACK_B R8, R8 ;  /* 0x00000008ff08723e */ /* 0x000fe200024050ff */
[----:B------:R1:W-:Y:S01]  /*7740*/  STSM.16.M88.4 [R93], R4 ;  /* 0x000000045d007844 */ /* 0x0003e20000000200 */
[----:B------:R-:W-:Y:S02]  /*7750*/  F2FP.TF32.F32.PACK_B R9, R9 ;  /* 0x00000009ff09723e */ /* 0x000fe400024050ff */
[----:B------:R-:W-:Y:S02]  /*7760*/  F2FP.TF32.F32.PACK_B R10, R10 ;  /* 0x0000000aff0a723e */ /* 0x000fe400024050ff */
[----:B------:R-:W-:Y:S02]  /*7770*/  F2FP.TF32.F32.PACK_B R11, R11 ;  /* 0x0000000bff0b723e */ /* 0x000fe400024050ff */
[----:B------:R-:W-:Y:S02]  /*7780*/  F2FP.TF32.F32.PACK_B R12, R12 ;  /* 0x0000000cff0c723e */ /* 0x000fe400024050ff */
[----:B------:R-:W-:Y:S01]  /*7790*/  F2FP.TF32.F32.PACK_B R13, R13 ;  /* 0x0000000dff0d723e */ /* 0x000fe200024050ff */
[----:B------:R1:W-:Y:S01]  /*77a0*/  STSM.16.M88.4 [R91], R8 ;  /* 0x000000085b007844 */ /* 0x0003e20000000200 */
[----:B------:R-:W-:Y:S02]  /*77b0*/  F2FP.TF32.F32.PACK_B R14, R14 ;  /* 0x0000000eff0e723e */ /* 0x000fe400024050ff */
[----:B------:R-:W-:Y:S05]  /*77c0*/  F2FP.TF32.F32.PACK_B R15, R15 ;  /* 0x0000000fff0f723e */ /* 0x000fea00024050ff */
[----:B------:R1:W-:Y:S01]  /*77d0*/  STSM.16.M88.4 [R92], R12 ;  /* 0x0000000c5c007844 */ /* 0x0003e20000000200 */
[----:B------:R-:W-:Y:S01]  /*77e0*/  @!PT LDS RZ, [RZ] ;  /* 0x00000000fffff984 */ /* 0x000fe20000000800 */
[----:B------:R-:W-:Y:S01]  /*77f0*/  @!PT LDS RZ, [RZ] ;  /* 0x00000000fffff984 */ /* 0x000fe20000000800 */
[----:B------:R-:W-:Y:S01]  /*7800*/  @!PT LDS RZ, [RZ] ;  /* 0x00000000fffff984 */ /* 0x000fe20000000800 */
[----:B------:R-:W-:Y:S01]  /*7810*/  @!PT LDS RZ, [RZ] ;  /* 0x00000000fffff984 */ /* 0x000fe20000000800 */
[----:B------:R2:W-:Y:S07]  /*7820*/  MEMBAR.ALL.CTA ;  /* 0x0000000000007992 */ /* 0x0005ee0000008000 */
[----:B--2---:R-:W2:Y:S02]  /*7830*/  FENCE.VIEW.ASYNC.S ;  /* 0x00000000000073c6 */ /* 0x004ea40000000000 */
[----:B--2---:R-:W-:Y:S06]  /*7840*/  BAR.SYNC.DEFER_BLOCKING 0x1, 0x80 ;  /* 0x0042000000007b1d */ /* 0x004fec0000010000 */
[----:B------:R-:W-:Y:S05]  /*7850*/  @P0 BRA `(.L_x_96) ;  /* 0x00000000001c0947 */ /* 0x000fea0003800000 */
[----:B------:R-:W-:Y:S02]  /*7860*/  UIADD3 UR4, UP0, UPT, UR60, 0x780, URZ ;  /* 0x000007803c047890 */ /* 0x000fe4000ff1e0ff */
[----:B------:R-:W-:Y:S02]  /*7870*/  ULEA UR6, UR58, UR51, 0xd ;  /* 0x000000333a067291 */ /* 0x000fe4000f8e68ff */
[----:B------:R-:W-:Y:S02]  /*7880*/  UIADD3.X UR5, UPT, UPT, URZ, UR61, URZ, UP0, !UPT ;  /* 0x0000003dff057290 */ /* 0x000fe400087fe4ff */
[----:B------:R-:W-:Y:S01]  /*7890*/  UIADD3 UR40, UPT, UPT, UR6, 0x400, URZ ;  /* 0x0000040006287890 */ /* 0x000fe2000fffe0ff */
[----:B------:R-:W-:Y:S08]  /*78a0*/  UMOV UR41, UR52 ;  /* 0x0000003400297c82 */ /* 0x000ff00008000000 */
[----:B------:R2:W-:Y:S02]  /*78b0*/  UTMASTG.5D [UR40], [UR4] ;  /* 0x00000028040073b5 */ /* 0x0005e40008020000 */
[----:B--2---:R0:W-:Y:S02]  /*78c0*/  UTMACMDFLUSH ;  /* 0x00000000000079b7 */ /* 0x0041e40000000000 */
.L_x_96:
[----:B------:R-:W-:Y:S05]  /*78d0*/  BSYNC.RECONVERGENT B0 ;  /* 0x0000000000007941 */ /* 0x000fea0003800200 */
.L_x_95:
[----:B------:R-:W-:Y:S01]  /*78e0*/  UIADD3 UR47, UPT, UPT, UR58, 0x1, URZ ;  /* 0x000000013a2f7890 */ /* 0x000fe2000fffe0ff */
[----:B------:R-:W-:Y:S03]  /*78f0*/  BSSY.RECONVERGENT B0, `(.L_x_97) ;  /* 0x0000005000007945 */ /* 0x000fe60003800200 */
[----:B------:R-:W-:Y:S04]  /*7900*/  UISETP.NE.AND UP0, UPT, UR47, 0x3, UPT ;  /* 0x000000032f00788c */ /* 0x000fe8000bf05270 */
[----:B------:R-:W-:Y:S01]  /*7910*/  USEL UR59, UR47, URZ, UP0 ;  /* 0x000000ff2f3b7287 */ /* 0x000fe20008000000 */
[----:B------:R-:W-:Y:S11]  /*7920*/  @P0 BRA `(.L_x_98) ;  /* 0x0000000000040947 */ /* 0x000ff60003800000 */
[----:B------:R-:W-:Y:S04]  /*7930*/  DEPBAR.LE SB0, 0x1 ;  /* 0x000080400000791a */ /* 0x000fe80000000000 */
.L_x_98:
[----:B------:R-:W-:Y:S05]  /*7940*/  BSYNC.RECONVERGENT B0 ;  /* 0x0000000000007941 */ /* 0x000fea0003800200 */
.L_x_97:
[----:B------:R-:W-:Y:S01]  /*7950*/  BAR.SYNC.DEFER_BLOCKING 0x1, 0x80 ;  /* 0x0042000000007b1d */ /* 0x000fe20000010000 */
[----:B------:R-:W-:Y:S01]  /*7960*/  ISETP.NE.AND P1, PT, R84, RZ, PT ;  /* 0x000000ff5400720c */ /* 0x000fe20003f25270 */
[----:B------:R-:W-:Y:S01]  /*7970*/  UISETP.NE.AND UP0, UPT, UR55, URZ, UPT ;  /* 0x000000ff3700728c */ /* 0x000fe2000bf05270 */
[----:B------:R-:W-:Y:S11]  /*7980*/  LEA R3, R43, UR51, 0x3 ;  /* 0x000000332b037c11 */ /* 0x000ff6000f8e18ff */
[----:B-1----:R-:W-:Y:S01]  /*7990*/  @P1 SHF.L.U32 R4, R42, 0x1f, RZ ;  /* 0x0000001f2a041819 */ /* 0x002fe200000006ff */
[----:B------:R-:W-:Y:S06]  /*79a0*/  BRA.U !UP0, `(.L_x_99) ;  /* 0x0000000108247547 */ /* 0x000fec000b800000 */
[----:B------:R-:W1:Y:S01]  /*79b0*/  S2R R0, SR_CgaCtaId ;  /* 0x0000000000007919 */ /* 0x000e620000008800 */
[----:B------:R-:W-:Y:S01]  /*79c0*/  IMAD.U32 R2, RZ, RZ, UR54 ;  /* 0x00000036ff027e24 */ /* 0x000fe2000f8e00ff */
[----:B------:R-:W-:Y:S04]  /*79d0*/  UIADD3 UR54, UPT, UPT, UR54, 0x1, URZ ;  /* 0x0000000136367890 */ /* 0x000fe8000fffe0ff */
[----:B------:R-:W-:Y:S01]  /*79e0*/  @P1 LEA R2, R2, UR51, 0x3 ;  /* 0x0000003302021c11 */ /* 0x000fe2000f8e18ff */
[----:B------:R-:W-:Y:S04]  /*79f0*/  UISETP.NE.AND UP0, UPT, UR54, 0x3, UPT ;  /* 0x000000033600788c */ /* 0x000fe8000bf05270 */
[----:B------:R-:W-:Y:S01]  /*7a00*/  @P1 VIADD R5, R2, 0x78 ;  /* 0x0000007802051836 */ /* 0x000fe20000000000 */
[----:B------:R-:W-:Y:S04]  /*7a10*/  USEL UR54, UR54, URZ, UP0 ;  /* 0x000000ff36367287 */ /* 0x000fe80008000000 */
[----:B-1----:R-:W-:Y:S04]  /*7a20*/  @P1 PRMT R0, R0, 0x654, R5 ;  /* 0x0000065400001816 */ /* 0x002fe80000000005 */
[----:B------:R1:W-:Y:S04]  /*7a30*/  @P1 SYNCS.ARRIVE.TRANS64.RED.A1T0 RZ, [R0+URZ], RZ ;  /* 0x000000ff00ff19a7 */ /* 0x0003e800081004ff */
.L_x_99:
[----:B------:R-:W2:Y:S01]  /*7a40*/  @P1 SYNCS.PHASECHK.TRANS64.TRYWAIT P0, [R3+URZ+0x60], R4 ;  /* 0x00006004030015a7 */ /* 0x000ea200080011ff */
[----:B------:R-:W-:Y:S01]  /*7a50*/  BSSY B1, `(.L_x_100) ;  /* 0x0000017000017945 */ /* 0x000fe20003800000 */
[----:B--2---:R-:W-:Y:S03]  /*7a60*/  @P1 SEL R88, RZ, 0x1, !P0 ;  /* 0x00000001ff581807 */ /* 0x004fe60004000000 */
[----:B------:R-:W-:Y:S05]  /*7a70*/  @!P1 BRA `(.L_x_101) ;  /* 0x0000000000509947 */ /* 0x000fea0003800000 */
[----:B------:R-:W-:Y:S01]  /*7a80*/  ISETP.NE.AND P1, PT, R89, RZ, PT ;  /* 0x000000ff5900720c */ /* 0x000fe20003f25270 */
[----:B------:R-:W-:Y:S01]  /*7a90*/  BSSY B0, `(.L_x_102) ;  /* 0x000000a000007945 */ /* 0x000fe20003800000 */
[----:B------:R-:W-:Y:S11]  /*7aa0*/  ISETP.NE.AND P0, PT, R88, RZ, PT ;  /* 0x000000ff5800720c */ /* 0x000ff60003f05270 */
[----:B------:R-:W-:Y:S05]  /*7ab0*/  @P1 IMAD R2, R43, 0x800, R76 ;  /* 0x000008002b021824 */ /* 0x000fea00078e024c */
[----:B------:R-:W-:Y:S05]  /*7ac0*/  @P1 LEA R2, R2, UR51, 0x2 ;  /* 0x0000003302021c11 */ /* 0x000fea000f8e10ff */
[--C-:B------:R-:W-:Y:S02]  /*7ad0*/  @P1 IMAD.IADD R5, R85, 0x1, R2.reuse ;  /* 0x0000000155051824 */ /* 0x100fe400078e0202 */
[----:B-1----:R-:W-:Y:S01]  /*7ae0*/  @P1 IMAD.IADD R0, R86, 0x1, R2 ;  /* 0x0000000156001824 */ /* 0x002fe200078e0202 */
[----:B------:R-:W-:Y:S06]  /*7af0*/  @P0 BRA `(.L_x_103) ;  /* 0x00000000000c0947 */ /* 0x000fec0003800000 */
[----:B------:R-:W-:Y:S04]  /*7b00*/  SHF.L.U32 R42, R42, 0x1f, RZ ;  /* 0x0000001f2a2a7819 */ /* 0x000fe800000006ff */
[----:B------:R-:W1:Y:S02]  /*7b10*/  SYNCS.PHASECHK.TRANS64.TRYWAIT P0, [R3+URZ+0x60], R42 ;  /* 0x0000602a030075a7 */ /* 0x000e6400080011ff */
[----:B-1----:R-:W-:Y:S05]  /*7b20*/  @!P0 BRA `(.L_x_104) ;  /* 0x0000001400388947 */ /* 0x002fea0003800000 */
.L_x_103:
[----:B------:R-:W-:Y:S05]  /*7b30*/  BSYNC B0 ;  /* 0x0000000000007941 */ /* 0x000fea0003800000 */
.L_x_102:
[----:B------:R-:W-:Y:S11]  /*7b40*/  ISETP.NE.AND P0, PT, R89, RZ, PT ;  /* 0x000000ff5900720c */ /* 0x000ff60003f05270 */
[----:B------:R-:W-:Y:S02]  /*7b50*/  @!UPT UIADD3 URZ, UPT, UPT, URZ, URZ, URZ ;  /* 0x000000fffffff290 */ /* 0x000fe4000fffe0ff */
[----:B-1----:R-:W-:Y:S01]  /*7b60*/  @P0 IADD3 R3, PT, PT, R86, R5, RZ ;  /* 0x0000000556030210 */ /* 0x002fe20007ffe0ff */
[----:B------:R-:W-:Y:S05]  /*7b70*/  @P0 WARPSYNC.ALL ;  /* 0x0000000000000948 */ /* 0x000fea0003800000 */
[----:B------:R2:W3:Y:S04]  /*7b80*/  @P0 LDSM.16.M88.4 R56, [R2+0x400] ;  /* 0x000400000238083b */ /* 0x0004e80000000200 */
[----:B------:R2:W4:Y:S04]  /*7b90*/  @P0 LDSM.16.M88.4 R52, [R0+0x400] ;  /* 0x000400000034083b */ /* 0x0005280000000200 */
[----:B------:R2:W1:Y:S04]  /*7ba0*/  @P0 LDSM.16.M88.4 R48, [R5+0x400] ;  /* 0x000400000530083b */ /* 0x0004680000000200 */
[----:B------:R2:W1:Y:S02]  /*7bb0*/  @P0 LDSM.16.M88.4 R44, [R3+0x400] ;  /* 0x00040000032c083b */ /* 0x0004640000000200 */
.L_x_101:
[----:B------:R-:W-:Y:S05]  /*7bc0*/  BSYNC B1 ;  /* 0x0000000000017941 */ /* 0x000fea0003800000 */
.L_x_100:
[----:B--2---:R-:W-:Y:S05]  /*7bd0*/  VIADD R3, R34, 0x20 ;  /* 0x0000002022037836 */ /* 0x004fea0000000000 */
[----:B------:R-:W-:Y:S04]  /*7be0*/  SHF.R.U32.HI R3, RZ, 0x15, R3 ;  /* 0x00000015ff037819 */ /* 0x000fe80000011603 */
[----:B------:R-:W-:Y:S11]  /*7bf0*/  LOP3.LUT P0, RZ, R3, 0x3, R78, 0x48, !PT ;  /* 0x0000000303ff7812 */ /* 0x000ff6000780484e */
[----:B------:R-:W-:Y:S02]  /*7c00*/  @!UPT UIADD3 URZ, UPT, UPT, URZ, URZ, URZ ;  /* 0x000000fffffff290 */ /* 0x000fe4000fffe0ff */
[----:B------:R-:W-:Y:S05]  /*7c10*/  @!P0 BRA `(.L_x_105) ;  /* 0x0000000000408947 */ /* 0x000fea0003800000 */
[----:B------:R-:W2:Y:S01]  /*7c20*/  LDCU.64 UR8, c[0x4][0x70] ;  /* 0x01000e00ff0877ac */ /* 0x000ea20008000a00 */
[----:B------:R-:W-:Y:S01]  /*7c30*/  MOV R3, 0x0 ;  /* 0x0000000000037802 */ /* 0x000fe20000000f00 */
[----:B------:R-:W-:Y:S02]  /*7c40*/  HFMA2 R12, -RZ, RZ, 0, 5.9604644775390625e-08 ;  /* 0x00000001ff0c7431 */ /* 0x000fe400000001ff */
[----:B------:R-:W-:Y:S02]  /*7c50*/  IMAD.MOV.U32 R8, RZ, RZ, 0x192 ;  /* 0x00000192ff087424 */ /* 0x000fe400078e00ff */
[----:B------:R-:W-:Y:S01]  /*7c60*/  IMAD.MOV.U32 R13, RZ, RZ, RZ ;  /* 0x000000ffff0d7224 */ /* 0x000fe200078e00ff */
[----:B------:R-:W5:Y:S01]  /*7c70*/  LDCU.64 UR6, c[0x4][0x78] ;  /* 0x01000f00ff0677ac */ /* 0x000f620008000a00 */
[----:B------:R-:W1:Y:S01]  /*7c80*/  LDC.64 R2, c[0x4][R3] ;  /* 0x0100000003027b82 */ /* 0x000e620000000a00 */
[----:B------:R-:W3:Y:S01]  /*7c90*/  LDCU.64 UR4, c[0x4][0x10] ;  /* 0x01000200ff0477ac */ /* 0x000ee20008000a00 */
[----:B--2---:R-:W-:Y:S01]  /*7ca0*/  MOV R5, UR9 ;  /* 0x0000000900057c02 */ /* 0x004fe20008000f00 */
[----:B------:R-:W-:Y:S01]  /*7cb0*/  IMAD.U32 R4, RZ, RZ, UR8 ;  /* 0x00000008ff047e24 */ /* 0x000fe2000f8e00ff */
[----:B-----5:R-:W-:Y:S01]  /*7cc0*/  MOV R7, UR7 ;  /* 0x0000000700077c02 */ /* 0x020fe20008000f00 */
[----:B------:R-:W-:Y:S01]  /*7cd0*/  IMAD.U32 R6, RZ, RZ, UR6 ;  /* 0x00000006ff067e24 */ /* 0x000fe2000f8e00ff */
[----:B---3--:R-:W-:Y:S01]  /*7ce0*/  MOV R11, UR5 ;  /* 0x00000005000b7c02 */ /* 0x008fe20008000f00 */
[----:B------:R-:W-:Y:S02]  /*7cf0*/  IMAD.U32 R10, RZ, RZ, UR4 ;  /* 0x00000004ff0a7e24 */ /* 0x000fe4000f8e00ff */
[----:B------:R-:W-:Y:S07]  /*7d00*/  LEPC R20, `(.L_x_105) ;  /* 0x000000001014794e */ /* 0x000fee0000000000 */
[----:B-1--4-:R-:W-:Y:S05]  /*7d10*/  CALL.ABS.NOINC R2 ;  /* 0x0000000002007343 */ /* 0x012fea0003c00000 */
.L_x_105:
[----:B------:R-:W-:Y:S01]  /*7d20*/  ISETP.NE.AND P0, PT, R77, RZ, PT ;  /* 0x000000ff4d00720c */ /* 0x000fe20003f05270 */
[----:B------:R-:W-:Y:S05]  /*7d30*/  WARPSYNC.ALL ;  /* 0x0000000000007948 */ /* 0x000fea0003800000 */
[----:B------:R-:W-:Y:S01]  /*7d40*/  R2UR UR4, R34 ;  /* 0x00000000220472ca */ /* 0x000fe200000e0000 */
[----:B------:R-:W-:Y:S01]  /*7d50*/  BSSY.RECONVERGENT B0, `(.L_x_106) ;  /* 0x0000060000007945 */ /* 0x000fe20003800200 */
[----:B------:R-:W-:Y:S01]  /*7d60*/  R2UR UR5, R87 ;  /* 0x00000000570572ca */ /* 0x000fe200000e0000 */
[----:B------:R-:W-:Y:S01]  /*7d70*/  IMAD.U32 R87, RZ, RZ, UR59 ;  /* 0x0000003bff577e24 */ /* 0x000fe2000f8e00ff */
[----:B-1-3--:R-:W-:Y:S02]  /*7d80*/  LOP3.LUT R0, R56, 0xffffe000, RZ, 0xc0, !PT ;  /* 0xffffe00038007812 */ /* 0x00afe400078ec0ff */
[----:B------:R-:W-:Y:S01]  /*7d90*/  LOP3.LUT R2, R57, 0xffffe000, RZ, 0xc0, !PT ;  /* 0xffffe00039027812 */ /* 0x000fe200078ec0ff */
[----:B------:R-:W-:Y:S01]  /*7da0*/  IMAD R87, R87, 0x800, R76 ;  /* 0x0000080057577824 */ /* 0x000fe200078e024c */
[----:B------:R-:W-:Y:S02]  /*7db0*/  LOP3.LUT R3, R58, 0xffffe000, RZ, 0xc0, !PT ;  /* 0xffffe0003a037812 */ /* 0x000fe400078ec0ff */
[----:B------:R-:W-:Y:S02]  /*7dc0*/  LOP3.LUT R20, R59, 0xffffe000, RZ, 0xc0, !PT ;  /* 0xffffe0003b147812 */ /* 0x000fe400078ec0ff */
[----:B----4-:R-:W-:Y:S01]  /*7dd0*/  LOP3.LUT R21, R52, 0xffffe000, RZ, 0xc0, !PT ;  /* 0xffffe00034157812 */ /* 0x010fe200078ec0ff */
[----:B------:R-:W1:Y:S01]  /*7de0*/  LDTM.16dp128bit.x8 R4, tmem[UR4+0x20] ;  /* 0x00002004000479ee */ /* 0x000e620008180000 */
[----:B------:R-:W-:Y:S01]  /*7df0*/  LOP3.LUT R36, R53, 0xffffe000, RZ, 0xc0, !PT ;  /* 0xffffe00035247812 */ /* 0x000fe200078ec0ff */
[----:B------:R-:W-:Y:S01]  /*7e00*/  UIADD3 UR5, UPT, UPT, UR5, 0xc0, URZ ;  /* 0x000000c005057890 */ /* 0x000fe2000fffe0ff */
[----:B------:R-:W-:Y:S01]  /*7e10*/  LOP3.LUT R37, R54, 0xffffe000, RZ, 0xc0, !PT ;  /* 0xffffe00036257812 */ /* 0x000fe200078ec0ff */
[----:B------:R-:W-:Y:S01]  /*7e20*/  NOP ;  /* 0x0000000000007918 */ /* 0x000fe20000000000 */
[----:B------:R-:W-:Y:S01]  /*7e30*/  LOP3.LUT R38, R55, 0xffffe000, RZ, 0xc0, !PT ;  /* 0xffffe00037267812 */ /* 0x000fe200078ec0ff */
[----:B------:R-:W-:Y:S01]  /*7e40*/  UPRMT UR5, UR46, 0x654, UR5 ;  /* 0x000006542e057896 */ /* 0x000fe20008000005 */
[----:B------:R-:W-:Y:S02]  /*7e50*/  LOP3.LUT R39, R48, 0xffffe000, RZ, 0xc0, !PT ;  /* 0xffffe00030277812 */ /* 0x000fe400078ec0ff */
[----:B------:R-:W-:Y:S02]  /*7e60*/  LOP3.LUT R40, R49, 0xffffe000, RZ, 0xc0, !PT ;  /* 0xffffe00031287812 */ /* 0x000fe400078ec0ff */
[----:B------:R-:W-:Y:S02]  /*7e70*/  LOP3.LUT R41, R50, 0xffffe000, RZ, 0xc0, !PT ;  /* 0xffffe00032297812 */ /* 0x000fe400078ec0ff */
[----:B------:R-:W-:Y:S02]  /*7e80*/  LOP3.LUT R42, R51, 0xffffe000, RZ, 0xc0, !PT ;  /* 0xffffe000332a7812 */ /* 0x000fe400078ec0ff */
[----:B------:R-:W-:Y:S01]  /*7e90*/  LOP3.LUT R43, R44, 0xffffe000, RZ, 0xc0, !PT ;  /* 0xffffe0002c2b7812 */ /* 0x000fe200078ec0ff */
[----:B-1----:R-:W-:Y:S01]  /*7ea0*/  SYNCS.ARRIVE.TRANS64.RED.A1T0 RZ, [UR5], RZ ;  /* 0x000000ffffff79a7 */ /* 0x002fe20008100405 */
[----:B------:R-:W-:Y:S02]  /*7eb0*/  LOP3.LUT R44, R45, 0xffffe000, RZ, 0xc0, !PT ;  /* 0xffffe0002d2c7812 */ /* 0x000fe400078ec0ff */
[----:B------:R-:W-:Y:S02]  /*7ec0*/  LEA R87, R87, UR51, 0x2 ;  /* 0x0000003357577c11 */ /* 0x000fe4000f8e10ff */
[----:B------:R-:W-:Y:S02]  /*7ed0*/  LOP3.LUT R45, R46, 0xffffe000, RZ, 0xc0, !PT ;  /* 0xffffe0002e2d7812 */ /* 0x000fe400078ec0ff */
[----:B------:R-:W-:Y:S01]  /*7ee0*/  LOP3.LUT R46, R47, 0xffffe000, RZ, 0xc0, !PT ;  /* 0xffffe0002f2e7812 */ /* 0x000fe200078ec0ff */
[C---:B------:R-:W-:Y:S01]  /*7ef0*/  FMUL R4, R33.reuse, R4 ;  /* 0x0000000421047220 */ /* 0x040fe20000400000 */
[C-C-:B------:R-:W-:Y:S01]  /*7f00*/  IADD3 R88, PT, PT, R86.reuse, 0x400, R87.reuse ;  /* 0x0000040056587810 */ /* 0x140fe20007ffe057 */
[----:B------:R-:W-:Y:S01]  /*7f10*/  FMUL R5, R33, R5 ;  /* 0x0000000521057220 */ /* 0x000fe20000400000 */
[----:B------:R-:W-:Y:S01]  /*7f20*/  IADD3 R85, PT, PT, R85, 0x400, R87 ;  /* 0x0000040055557810 */ /* 0x000fe20007ffe057 */
[C---:B------:R-:W-:Y:S01]  /*7f30*/  FMUL R6, R33.reuse, R6 ;  /* 0x0000000621067220 */ /* 0x040fe20000400000 */
[----:B------:R-:W-:Y:S01]  /*7f40*/  FMUL R7, R33, R7 ;  /* 0x0000000721077220 */ /* 0x000fe20000400000 */
[----:B------:R-:W-:Y:S01]  /*7f50*/  FFMA R4, R35, R0, R4 ;  /* 0x0000000023047223 */ /* 0x000fe20000000004 */
[----:B------:R-:W-:Y:S01]  /*7f60*/  FMUL R8, R33, R8 ;  /* 0x0000000821087220 */ /* 0x000fe20000400000 */
[----:B------:R-:W-:Y:S01]  /*7f70*/  FFMA R5, R35, R2, R5 ;  /* 0x0000000223057223 */ /* 0x000fe20000000005 */
[----:B------:R-:W-:Y:S01]  /*7f80*/  FMUL R9, R33, R9 ;  /* 0x0000000921097220 */ /* 0x000fe20000400000 */
[----:B------:R-:W-:Y:S01]  /*7f90*/  FFMA R6, R35, R3, R6 ;  /* 0x0000000323067223 */ /* 0x000fe20000000006 */
[----:B------:R-:W-:Y:S01]  /*7fa0*/  F2FP.TF32.F32.PACK_B R4, R4 ;  /* 0x00000004ff04723e */ /* 0x000fe200024050ff */
[----:B------:R-:W-:Y:S01]  /*7fb0*/  FMUL R10, R33, R10 ;  /* 0x0000000a210a7220 */ /* 0x000fe20000400000 */
[----:B------:R-:W-:Y:S01]  /*7fc0*/  F2FP.TF32.F32.PACK_B R5, R5 ;  /* 0x00000005ff05723e */ /* 0x000fe200024050ff */
[----:B------:R-:W-:Y:S01]  /*7fd0*/  FFMA R7, R35, R20, R7 ;  /* 0x0000001423077223 */ /* 0x000fe20000000007 */
[----:B------:R-:W-:Y:S01]  /*7fe0*/  FMUL R11, R33, R11 ;  /* 0x0000000b210b7220 */ /* 0x000fe20000400000 */
        /* <DEDUP_REMOVED lines=8> */
[----:B------:R-:W-:Y:S01]  /*8070*/  F2FP.TF32.F32.PACK_B R6, R6 ;  /* 0x00000006ff06723e */ /* 0x000fe200024050ff */
[----:B------:R-:W-:Y:S01]  /*8080*/  FFMA R12, R35, R39, R12 ;  /* 0x00000027230c7223 */ /* 0x000fe2000000000c */
[----:B------:R-:W-:Y:S01]  /*8090*/  F2FP.TF32.F32.PACK_B R7, R7 ;  /* 0x00000007ff07723e */ /* 0x000fe200024050ff */
[----:B------:R-:W-:Y:S01]  /*80a0*/  FMUL R16, R33, R16 ;  /* 0x0000001021107220 */ /* 0x000fe20000400000 */
[----:B------:R-:W-:Y:S01]  /*80b0*/  FFMA R13, R35, R40, R13 ;  /* 0x00000028230d7223 */ /* 0x000fe2000000000d */
[----:B------:R-:W-:Y:S01]  /*80c0*/  FMUL R17, R33, R17 ;  /* 0x0000001121117220 */ /* 0x000fe20000400000 */
[----:B------:R-:W-:Y:S01]  /*80d0*/  FFMA R14, R35, R41, R14 ;  /* 0x00000029230e7223 */ /* 0x000fe2000000000e */
[----:B------:R1:W-:Y:S01]  /*80e0*/  STSM.16.M88.4 [R87+0x400], R4 ;  /* 0x0004000457007844 */ /* 0x0003e20000000200 */
[----:B------:R-:W-:Y:S01]  /*80f0*/  FMUL R18, R33, R18 ;  /* 0x0000001221127220 */ /* 0x000fe20000400000 */
[----:B------:R-:W-:Y:S01]  /*8100*/  FFMA R15, R35, R42, R15 ;  /* 0x0000002a230f7223 */ /* 0x000fe2000000000f */
[----:B------:R-:W-:Y:S01]  /*8110*/  FMUL R19, R33, R19 ;  /* 0x0000001321137220 */ /* 0x000fe20000400000 */
[----:B------:R-:W-:Y:S01]  /*8120*/  F2FP.TF32.F32.PACK_B R8, R8 ;  /* 0x00000008ff08723e */ /* 0x000fe200024050ff */
[C---:B------:R-:W-:Y:S01]  /*8130*/  FFMA R16, R35.reuse, R43, R16 ;  /* 0x0000002b23107223 */ /* 0x040fe20000000010 */
[----:B------:R-:W-:Y:S01]  /*8140*/  F2FP.TF32.F32.PACK_B R9, R9 ;  /* 0x00000009ff09723e */ /* 0x000fe200024050ff */
[C---:B------:R-:W-:Y:S01]  /*8150*/  FFMA R17, R35.reuse, R44, R17 ;  /* 0x0000002c23117223 */ /* 0x040fe20000000011 */
[----:B------:R-:W-:Y:S01]  /*8160*/  F2FP.TF32.F32.PACK_B R10, R10 ;  /* 0x0000000aff0a723e */ /* 0x000fe200024050ff */
[C---:B------:R-:W-:Y:S01]  /*8170*/  FFMA R18, R35.reuse, R45, R18 ;  /* 0x0000002d23127223 */ /* 0x040fe20000000012 */
[----:B------:R-:W-:Y:S01]  /*8180*/  F2FP.TF32.F32.PACK_B R11, R11 ;  /* 0x0000000bff0b723e */ /* 0x000fe200024050ff */
[----:B------:R-:W-:Y:S01]  /*8190*/  FFMA R19, R35, R46, R19 ;  /* 0x0000002e23137223 */ /* 0x000fe20000000013 */
[----:B------:R-:W-:Y:S01]  /*81a0*/  F2FP.TF32.F32.PACK_B R12, R12 ;  /* 0x0000000cff0c723e */ /* 0x000fe200024050ff */
[----:B------:R-:W-:Y:S01]  /*81b0*/  IMAD.IADD R86, R86, 0x1, R85 ;  /* 0x0000000156567824 */ /* 0x000fe200078e0255 */
[----:B------:R-:W-:Y:S01]  /*81c0*/  F2FP.TF32.F32.PACK_B R13, R13 ;  /* 0x0000000dff0d723e */ /* 0x000fe200024050ff */
[----:B------:R1:W-:Y:S01]  /*81d0*/  STSM.16.M88.4 [R88], R8 ;  /* 0x0000000858007844 */ /* 0x0003e20000000200 */
        /* <DEDUP_REMOVED lines=18> */
[----:B------:R-:W-:Y:S02]  /*8300*/  UIADD3 UR41, UPT, UPT, UR52, 0x20, URZ ;  /* 0x0000002034297890 */ /* 0x000fe4000fffe0ff */
[----:B------:R-:W-:Y:S02]  /*8310*/  UIADD3 UR40, UPT, UPT, UR6, 0x400, URZ ;  /* 0x0000040006287890 */ /* 0x000fe4000fffe0ff */
[----:B------:R-:W-:Y:S09]  /*8320*/  UIADD3.X UR5, UPT, UPT, URZ, UR61, URZ, UP0, !UPT ;  /* 0x0000003dff057290 */ /* 0x000ff200087fe4ff */
[----:B------:R2:W-:Y:S02]  /*8330*/  UTMASTG.5D [UR40], [UR4] ;  /* 0x00000028040073b5 */ /* 0x0005e40008020000 */
[----:B--2---:R0:W-:Y:S02]  /*8340*/  UTMACMDFLUSH ;  /* 0x00000000000079b7 */ /* 0x0041e40000000000 */
.L_x_107:
[----:B------:R-:W-:Y:S05]  /*8350*/  BSYNC.RECONVERGENT B0 ;  /* 0x0000000000007941 */ /* 0x000fea0003800200 */
.L_x_106:
[----:B------:R-:W-:Y:S01]  /*8360*/  UIADD3 UR58, UPT, UPT, UR59, 0x1, URZ ;  /* 0x000000013b3a7890 */ /* 0x000fe2000fffe0ff */
[----:B------:R-:W-:Y:S03]  /*8370*/  BSSY.RECONVERGENT B0, `(.L_x_108) ;  /* 0x0000008000007945 */ /* 0x000fe60003800200 */
[----:B------:R-:W-:Y:S04]  /*8380*/  UISETP.NE.AND UP0, UPT, UR58, 0x3, UPT ;  /* 0x000000033a00788c */ /* 0x000fe8000bf05270 */
[----:B------:R-:W-:Y:S02]  /*8390*/  UISETP.EQ.XOR UP1, UPT, UR47, 0x3, !UP0 ;  /* 0x000000032f00788c */ /* 0x000fe4000c722a70 */
[----:B------:R-:W-:Y:S02]  /*83a0*/  USEL UR58, UR58, URZ, UP0 ;  /* 0x000000ff3a3a7287 */ /* 0x000fe40008000000 */
[----:B------:R-:W-:Y:S04]  /*83b0*/  USEL UR4, URZ, 0x1, !UP1 ;  /* 0x00000001ff047887 */ /* 0x000fe8000c800000 */
[----:B------:R-:W-:Y:S01]  /*83c0*/  ULOP3.LUT UR56, UR56, UR4, URZ, 0x3c, !UPT ;  /* 0x0000000438387292 */ /* 0x000fe2000f8e3cff */
[----:B------:R-:W-:Y:S11]  /*83d0*/  @P0 BRA `(.L_x_109) ;  /* 0x0000000000040947 */ /* 0x000ff60003800000 */
[----:B------:R-:W-:Y:S04]  /*83e0*/  DEPBAR.LE SB0, 0x1 ;  /* 0x000080400000791a */ /* 0x000fe80000000000 */
.L_x_109:
[----:B------:R-:W-:Y:S05]  /*83f0*/  BSYNC.RECONVERGENT B0 ;  /* 0x0000000000007941 */ /* 0x000fea0003800200 */
.L_x_108:
[----:B------:R-:W-:Y:S01]  /*8400*/  BAR.SYNC.DEFER_BLOCKING 0x1, 0x80 ;  /* 0x0042000000007b1d */ /* 0x000fe20000010000 */
[----:B------:R-:W-:Y:S01]  /*8410*/  UISETP.NE.AND UP0, UPT, UR55, -0x2, UPT ;  /* 0xfffffffe3700788c */ /* 0x000fe2000bf05270 */
[----:B------:R-:W-:Y:S08]  /*8420*/  IADD3 R0, PT, PT, R30, 0x1, RZ ;  /* 0x000000011e007810 */ /* 0x000ff00007ffe0ff */
[----:B------:R-:W-:Y:S05]  /*8430*/  BRA.U !UP0, `(.L_x_110) ;  /* 0x0000000108287547 */ /* 0x000fea000b800000 */
[----:B------:R-:W2:Y:S01]  /*8440*/  S2R R2, SR_CgaCtaId ;  /* 0x0000000000027919 */ /* 0x000ea20000008800 */
[----:B------:R-:W-:Y:S01]  /*8450*/  ISETP.NE.AND P0, PT, R84, RZ, PT ;  /* 0x000000ff5400720c */ /* 0x000fe20003f05270 */
[----:B------:R-:W-:Y:S01]  /*8460*/  IMAD.U32 R3, RZ, RZ, UR54 ;  /* 0x00000036ff037e24 */ /* 0x000fe2000f8e00ff */
[----:B------:R-:W-:Y:S04]  /*8470*/  UIADD3 UR54, UPT, UPT, UR54, 0x1, URZ ;  /* 0x0000000136367890 */ /* 0x000fe8000fffe0ff */
[----:B------:R-:W-:Y:S04]  /*8480*/  UISETP.NE.AND UP0, UPT, UR54, 0x3, UPT ;  /* 0x000000033600788c */ /* 0x000fe8000bf05270 */
[----:B------:R-:W-:Y:S03]  /*8490*/  USEL UR54, UR54, URZ, UP0 ;  /* 0x000000ff36367287 */ /* 0x000fe60008000000 */
[----:B------:R-:W-:Y:S05]  /*84a0*/  @P0 LEA R3, R3, UR51, 0x3 ;  /* 0x0000003303030c11 */ /* 0x000fea000f8e18ff */
[----:B------:R-:W-:Y:S05]  /*84b0*/  @P0 VIADD R3, R3, 0x78 ;  /* 0x0000007803030836 */ /* 0x000fea0000000000 */
[----:B--2---:R-:W-:Y:S04]  /*84c0*/  @P0 PRMT R2, R2, 0x654, R3 ;  /* 0x0000065402020816 */ /* 0x004fe80000000003 */
[----:B------:R2:W-:Y:S03]  /*84d0*/  @P0 SYNCS.ARRIVE.TRANS64.RED.A1T0 RZ, [R2+URZ], RZ ;  /* 0x000000ff02ff09a7 */ /* 0x0005e600081004ff */
.L_x_110:
[----:B------:R-:W-:Y:S01]  /*84e0*/  ISETP.NE.AND P1, PT, R82, RZ, PT ;  /* 0x000000ff5200720c */ /* 0x000fe20003f25270 */
[----:B------:R-:W-:Y:S01]  /*84f0*/  UIADD3 UR55, UPT, UPT, UR55, 0x2, URZ ;  /* 0x0000000237377890 */ /* 0x000fe2000fffe0ff */
[----:B------:R-:W-:Y:S01]  /*8500*/  ISETP.NE.AND P0, PT, R0, 0x2, PT ;  /* 0x000000020000780c */ /* 0x000fe20003f05270 */
[----:B------:R-:W-:Y:S01]  /*8510*/  UMOV UR47, UR53 ;  /* 0x00000035002f7c82 */ /* 0x000fe20008000000 */
[----:B------:R-:W-:Y:S01]  /*8520*/  LOP3.LUT R74, R74, 0x1, RZ, 0x3c, !PT ;  /* 0x000000014a4a7812 */ /* 0x000fe200078e3cff */
[----:B-1----:R-:W-:Y:S01]  /*8530*/  IMAD.IADD R16, R29, 0x1, R66 ;  /* 0x000000011d107824 */ /* 0x002fe200078e0242 */
[----:B--2---:R-:W-:Y:S01]  /*8540*/  SEL R2, RZ, 0x1, P0 ;  /* 0x00000001ff027807 */ /* 0x004fe20000000000 */
[----:B------:R-:W-:Y:S01]  /*8550*/  IMAD.IADD R19, R31, 0x1, R68 ;  /* 0x000000011f137824 */ /* 0x000fe200078e0244 */
[----:B------:R-:W-:Y:S02]  /*8560*/  SEL R30, R0, RZ, P0 ;  /* 0x000000ff001e7207 */ /* 0x000fe40000000000 */
[----:B------:R-:W-:Y:S03]  /*8570*/  LOP3.LUT R75, R75, R2, RZ, 0x3c, !PT ;  /* 0x000000024b4b7212 */ /* 0x000fe600078e3cff */
[----:B------:R-:W-:Y:S05]  /*8580*/  @P1 BRA `(.L_x_111) ;  /* 0xffffffd800001947 */ /* 0x000fea000383ffff */
[----:B------:R-:W-:-:S09]  /*8590*/  UISETP.NE.AND UP0, UPT, UR50, URZ, UPT ;  /* 0x000000ff3200728c */ /* 0x000fd2000bf05270 */
[----:B------:R-:W-:Y:S05]  /*85a0*/  BRA.U !UP0, `(.L_x_112) ;  /* 0x0000000108487547 */ /* 0x000fea000b800000 */
[----:B------:R-:W1:Y:S02]  /*85b0*/  LDCU.64 UR4, c[0x0][0x990] ;  /* 0x00013200ff0477ac */ /* 0x000e640008000a00 */
[----:B-1----:R-:W-:-:S04]  /*85c0*/  UISETP.NE.U32.AND UP0, UPT, UR4, URZ, UPT ;  /* 0x000000ff0400728c */ /* 0x002fc8000bf05070 */
[----:B------:R-:W-:-:S09]  /*85d0*/  UISETP.NE.AND.EX UP0, UPT, UR5, URZ, UPT, UP0 ;  /* 0x000000ff0500728c */ /* 0x000fd2000bf05300 */
[----:B------:R-:W-:Y:S05]  /*85e0*/  BRA.U UP0, `(.L_x_113) ;  /* 0x00000001000c7547 */ /* 0x000fea000b800000 */
[----:B------:R-:W-:-:S13]  /*85f0*/  FSETP.NEU.AND P0, PT, R35, RZ, PT ;  /* 0x000000ff2300720b */ /* 0x000fda0003f0d000 */
[----:B------:R-:W-:Y:S05]  /*8600*/  @!P0 EXIT ;  /* 0x000000000000894d */ /* 0x000fea0003800000 */
[----:B------:R-:W-:Y:S05]  /*8610*/  BRA `(.L_x_112) ;  /* 0x00000000002c7947 */ /* 0x000fea0003800000 */
.L_x_113:
[----:B------:R-:W-:Y:S01]  /*8620*/  ISETP.NE.AND P0, PT, R83, RZ, PT ;  /* 0x000000ff5300720c */ /* 0x000fe20003f05270 */
[----:B------:R-:W-:-:S12]  /*8630*/  BSSY.RECONVERGENT B0, `(.L_x_112) ;  /* 0x0000009000007945 */ /* 0x000fd80003800200 */
[----:B------:R-:W-:Y:S05]  /*8640*/  @P0 BRA `(.L_x_114) ;  /* 0x0000000000140947 */ /* 0x000fea0003800000 */
[----:B------:R-:W1:Y:S02]  /*8650*/  LDCU.64 UR4, c[0x0][0x988] ;  /* 0x00013100ff0477ac */ /* 0x000e640008000a00 */
[----:B-1----:R-:W-:-:S04]  /*8660*/  ISETP.NE.U32.AND P0, PT, RZ, UR4, PT ;  /* 0x00000004ff007c0c */ /* 0x002fc8000bf05070 */
[----:B------:R-:W-:-:S13]  /*8670*/  ISETP.NE.AND.EX P0, PT, RZ, UR5, PT, P0 ;  /* 0x00000005ff007c0c */ /* 0x000fda000bf05300 */
[----:B------:R-:W-:Y:S05]  /*8680*/  @!P0 EXIT ;  /* 0x000000000000894d */ /* 0x000fea0003800000 */
[----:B------:R-:W-:Y:S05]  /*8690*/  BRA `(.L_x_115) ;  /* 0x0000000000087947 */ /* 0x000fea0003800000 */
.L_x_114:
[----:B------:R-:W-:-:S13]  /*86a0*/  FSETP.NEU.AND P0, PT, R35, RZ, PT ;  /* 0x000000ff2300720b */ /* 0x000fda0003f0d000 */
[----:B------:R-:W-:Y:S05]  /*86b0*/  @!P0 EXIT ;  /* 0x000000000000894d */ /* 0x000fea0003800000 */
.L_x_115:
[----:B------:R-:W-:Y:S05]  /*86c0*/  BSYNC.RECONVERGENT B0 ;  /* 0x0000000000007941 */ /* 0x000fea0003800200 */
.L_x_112:
[----:B------:R-:W-:Y:S01]  /*86d0*/  ULEA UR4, UR54, UR51, 0x3 ;  /* 0x0000003336047291 */ /* 0x000fe2000f8e18ff */
[----:B------:R-:W-:-:S04]  /*86e0*/  DEPBAR.LE SB0, 0x0 ;  /* 0x000080000000791a */ /* 0x000fc80000000000 */
[----:B------:R-:W-:-:S04]  /*86f0*/  UIADD3 UR4, UPT, UPT, UR4, 0x78, URZ ;  /* 0x0000007804047890 */ /* 0x000fc8000fffe0ff */
[----:B------:R-:W-:-:S09]  /*8700*/  UPRMT UR4, UR46, 0x654, UR4 ;  /* 0x000006542e047896 */ /* 0x000fd20008000004 */
[----:B------:R-:W-:Y:S01]  /*8710*/  SYNCS.ARRIVE.TRANS64.RED.A1T0 RZ, [UR4], RZ ;  /* 0x000000ffffff79a7 */ /* 0x000fe20008100404 */
[----:B------:R-:W-:Y:S05]  /*8720*/  EXIT ;  /* 0x000000000000794d */ /* 0x000fea0003800000 */
.L_x_24:
[----:B------:R-:W-:Y:S07]  /*8730*/  MOV R3, UR45 ;  /* 0x0000002d00037c02 */ /* 0x000fee0008000f00 */
.L_x_116:
[----:B---3--:R3:W4:Y:S02]  /*8740*/  SYNCS.PHASECHK.TRANS64.TRYWAIT P0, [R3+URZ+0x30], R14 ;  /* 0x0000300e030075a7 */ /* 0x00872400080011ff */
[----:B----4-:R-:W-:Y:S05]  /*8750*/  @!P0 NANOSLEEP.SYNCS 0x989680 ;  /* 0x009896800000895d */ /* 0x010fea0003900000 */
[----:B------:R-:W4:Y:S02]  /*8760*/  @!P0 SYNCS.PHASECHK.TRANS64 P0, [R3+URZ+0x30], R14 ;  /* 0x0000300e030085a7 */ /* 0x000f2400080010ff */
[----:B----4-:R-:W-:Y:S05]  /*8770*/  @!P0 BRA `(.L_x_116) ;  /* 0xfffffffc00f08947 */ /* 0x010fea000383ffff */
[----:B------:R-:W-:Y:S05]  /*8780*/  BRA `(.L_x_23) ;  /* 0xffffff94007c7947 */ /* 0x000fea000383ffff */
.L_x_31:
[----:B------:R-:W-:Y:S07]  /*8790*/  MOV R4, UR49 ;  /* 0x0000003100047c02 */ /* 0x000fee0008000f00 */
.L_x_117:
[----:B----4-:R4:W1:Y:S02]  /*87a0*/  SYNCS.PHASECHK.TRANS64.TRYWAIT P0, [R4+URZ+0x30], R7 ;  /* 0x00003007040075a7 */ /* 0x01086400080011ff */
[----:B-1----:R-:W-:Y:S05]  /*87b0*/  @!P0 NANOSLEEP.SYNCS 0x989680 ;  /* 0x009896800000895d */ /* 0x002fea0003900000 */
[----:B------:R-:W1:Y:S02]  /*87c0*/  @!P0 SYNCS.PHASECHK.TRANS64 P0, [R4+URZ+0x30], R7 ;  /* 0x00003007040085a7 */ /* 0x000e6400080010ff */
[----:B-1----:R-:W-:Y:S05]  /*87d0*/  @!P0 BRA `(.L_x_117) ;  /* 0xfffffffc00f08947 */ /* 0x002fea000383ffff */
[----:B------:R-:W-:Y:S05]  /*87e0*/  BRA `(.L_x_30) ;  /* 0xffffff9c00307947 */ /* 0x000fea000383ffff */
.L_x_36:
[----:B-1----:R-:W-:-:S07]  /*87f0*/  MOV R2, UR57 ;  /* 0x0000003900027c02 */ /* 0x002fce0008000f00 */
.L_x_118:
[----:B-1----:R1:W3:Y:S02]  /*8800*/  SYNCS.PHASECHK.TRANS64.TRYWAIT P0, [R2+URZ+0xa0], R3 ;  /* 0x0000a003020075a7 */ /* 0x0022e400080011ff */
[----:B---3--:R-:W-:Y:S05]  /*8810*/  @!P0 NANOSLEEP.SYNCS 0x989680 ;  /* 0x009896800000895d */ /* 0x008fea0003900000 */
[----:B------:R-:W3:Y:S02]  /*8820*/  @!P0 SYNCS.PHASECHK.TRANS64 P0, [R2+URZ+0xa0], R3 ;  /* 0x0000a003020085a7 */ /* 0x000ee400080010ff */
[----:B---3--:R-:W-:Y:S05]  /*8830*/  @!P0 BRA `(.L_x_118) ;  /* 0xfffffffc00f08947 */ /* 0x008fea000383ffff */
[----:B------:R-:W-:Y:S05]  /*8840*/  BRA `(.L_x_119) ;  /* 0xffffffa0006c7947 */ /* 0x000fea000383ffff */
.L_x_40:
[----:B------:R-:W-:-:S07]  /*8850*/  MOV R0, UR4 ;  /* 0x0000000400007c02 */ /* 0x000fce0008000f00 */
.L_x_120:
[----:B-1----:R1:W2:Y:S02]  /*8860*/  SYNCS.PHASECHK.TRANS64.TRYWAIT P0, [R0+URZ], R3 ;  /* 0x00000003000075a7 */ /* 0x0022a400080011ff */
[----:B--2---:R-:W-:Y:S05]  /*8870*/  @!P0 NANOSLEEP.SYNCS 0x989680 ;  /* 0x009896800000895d */ /* 0x004fea0003900000 */
[----:B------:R-:W2:Y:S02]  /*8880*/  @!P0 SYNCS.PHASECHK.TRANS64 P0, [R0+URZ], R3 ;  /* 0x00000003000085a7 */ /* 0x000ea400080010ff */
[----:B--2---:R-:W-:Y:S05]  /*8890*/  @!P0 BRA `(.L_x_120) ;  /* 0xfffffffc00f08947 */ /* 0x004fea000383ffff */
[----:B------:R-:W-:Y:S05]  /*88a0*/  BRA `(.L_x_121) ;  /* 0xffffffa400bc7947 */ /* 0x000fea000383ffff */
.L_x_41:
[----:B------:R-:W-:-:S07]  /*88b0*/  MOV R0, UR4 ;  /* 0x0000000400007c02 */ /* 0x000fce0008000f00 */
.L_x_122:
[----:B-1----:R1:W2:Y:S02]  /*88c0*/  SYNCS.PHASECHK.TRANS64.TRYWAIT P0, [R0+URZ], R3 ;  /* 0x00000003000075a7 */ /* 0x0022a400080011ff */
[----:B--2---:R-:W-:Y:S05]  /*88d0*/  @!P0 NANOSLEEP.SYNCS 0x989680 ;  /* 0x009896800000895d */ /* 0x004fea0003900000 */
[----:B------:R-:W2:Y:S02]  /*88e0*/  @!P0 SYNCS.PHASECHK.TRANS64 P0, [R0+URZ], R3 ;  /* 0x00000003000085a7 */ /* 0x000ea400080010ff */
[----:B--2---:R-:W-:Y:S05]  /*88f0*/  @!P0 BRA `(.L_x_122) ;  /* 0xfffffffc00f08947 */ /* 0x004fea000383ffff */
[----:B------:R-:W-:Y:S05]  /*8900*/  BRA `(.L_x_123) ;  /* 0xffffffa400c87947 */ /* 0x000fea000383ffff */
.L_x_42:
[----:B------:R-:W-:-:S07]  /*8910*/  MOV R0, UR4 ;  /* 0x0000000400007c02 */ /* 0x000fce0008000f00 */
.L_x_124:
[----:B-1----:R1:W2:Y:S02]  /*8920*/  SYNCS.PHASECHK.TRANS64.TRYWAIT P0, [R0+URZ], R3 ;  /* 0x00000003000075a7 */ /* 0x0022a400080011ff */
[----:B--2---:R-:W-:Y:S05]  /*8930*/  @!P0 NANOSLEEP.SYNCS 0x989680 ;  /* 0x009896800000895d */ /* 0x004fea0003900000 */
[----:B------:R-:W2:Y:S02]  /*8940*/  @!P0 SYNCS.PHASECHK.TRANS64 P0, [R0+URZ], R3 ;  /* 0x00000003000085a7 */ /* 0x000ea400080010ff */
[----:B--2---:R-:W-:Y:S05]  /*8950*/  @!P0 BRA `(.L_x_124) ;  /* 0xfffffffc00f08947 */ /* 0x004fea000383ffff */
[----:B------:R-:W-:Y:S05]  /*8960*/  BRA `(.L_x_125) ;  /* 0xffffffa400d47947 */ /* 0x000fea000383ffff */
.L_x_43:
[----:B------:R-:W-:-:S07]  /*8970*/  MOV R0, UR4 ;  /* 0x0000000400007c02 */ /* 0x000fce0008000f00 */
.L_x_126:
[----:B-1----:R1:W2:Y:S02]  /*8980*/  SYNCS.PHASECHK.TRANS64.TRYWAIT P0, [R0+URZ], R3 ;  /* 0x00000003000075a7 */ /* 0x0022a400080011ff */
[----:B--2---:R-:W-:Y:S05]  /*8990*/  @!P0 NANOSLEEP.SYNCS 0x989680 ;  /* 0x009896800000895d */ /* 0x004fea0003900000 */
[----:B------:R-:W2:Y:S02]  /*89a0*/  @!P0 SYNCS.PHASECHK.TRANS64 P0, [R0+URZ], R3 ;  /* 0x00000003000085a7 */ /* 0x000ea400080010ff */
[----:B--2---:R-:W-:Y:S05]  /*89b0*/  @!P0 BRA `(.L_x_126) ;  /* 0xfffffffc00f08947 */ /* 0x004fea000383ffff */
[----:B------:R-:W-:Y:S05]  /*89c0*/  BRA `(.L_x_127) ;  /* 0xffffffa400e07947 */ /* 0x000fea000383ffff */
.L_x_44:
[----:B------:R-:W-:-:S07]  /*89d0*/  MOV R0, UR4 ;  /* 0x0000000400007c02 */ /* 0x000fce0008000f00 */
.L_x_128:
[----:B-1----:R1:W2:Y:S02]  /*89e0*/  SYNCS.PHASECHK.TRANS64.TRYWAIT P0, [R0+URZ], R3 ;  /* 0x00000003000075a7 */ /* 0x0022a400080011ff */
[----:B--2---:R-:W-:Y:S05]  /*89f0*/  @!P0 NANOSLEEP.SYNCS 0x989680 ;  /* 0x009896800000895d */ /* 0x004fea0003900000 */
[----:B------:R-:W2:Y:S02]  /*8a00*/  @!P0 SYNCS.PHASECHK.TRANS64 P0, [R0+URZ], R3 ;  /* 0x00000003000085a7 */ /* 0x000ea400080010ff */
[----:B--2---:R-:W-:Y:S05]  /*8a10*/  @!P0 BRA `(.L_x_128) ;  /* 0xfffffffc00f08947 */ /* 0x004fea000383ffff */
[----:B------:R-:W-:Y:S05]  /*8a20*/  BRA `(.L_x_129) ;  /* 0xffffffa400ec7947 */ /* 0x000fea000383ffff */
.L_x_47:
[----:B------:R-:W-:-:S07]  /*8a30*/  MOV R4, UR46 ;  /* 0x0000002e00047c02 */ /* 0x000fce0008000f00 */
.L_x_130:
[----:B--2---:R2:W3:Y:S02]  /*8a40*/  SYNCS.PHASECHK.TRANS64.TRYWAIT P1, [R4+URZ+0xa8], R7 ;  /* 0x0000a807040075a7 */ /* 0x0044e400080211ff */
[----:B---3--:R-:W-:Y:S05]  /*8a50*/  @!P1 NANOSLEEP.SYNCS 0x989680 ;  /* 0x009896800000995d */ /* 0x008fea0003900000 */
[----:B------:R-:W3:Y:S02]  /*8a60*/  @!P1 SYNCS.PHASECHK.TRANS64 P1, [R4+URZ+0xa8], R7 ;  /* 0x0000a807040095a7 */ /* 0x000ee400080210ff */
[----:B---3--:R-:W-:Y:S05]  /*8a70*/  @!P1 BRA `(.L_x_130) ;  /* 0xfffffffc00f09947 */ /* 0x008fea000383ffff */
[----:B------:R-:W-:Y:S05]  /*8a80*/  BRA `(.L_x_131) ;  /* 0xffffffa800507947 */ /* 0x000fea000383ffff */
.L_x_48:
[----:B--2---:R-:W-:-:S07]  /*8a90*/  MOV R4, UR46 ;  /* 0x0000002e00047c02 */ /* 0x004fce0008000f00 */
.L_x_132:
[----:B--2---:R2:W3:Y:S02]  /*8aa0*/  SYNCS.PHASECHK.TRANS64.TRYWAIT P1, [R4+URZ+0xa0], R5 ;  /* 0x0000a005040075a7 */ /* 0x0044e400080211ff */
[----:B---3--:R-:W-:Y:S05]  /*8ab0*/  @!P1 NANOSLEEP.SYNCS 0x989680 ;  /* 0x009896800000995d */ /* 0x008fea0003900000 */
[----:B------:R-:W3:Y:S02]  /*8ac0*/  @!P1 SYNCS.PHASECHK.TRANS64 P1, [R4+URZ+0xa0], R5 ;  /* 0x0000a005040095a7 */ /* 0x000ee400080210ff */
[----:B---3--:R-:W-:Y:S05]  /*8ad0*/  @!P1 BRA `(.L_x_132) ;  /* 0xfffffffc00f09947 */ /* 0x008fea000383ffff */
[----:B------:R-:W-:Y:S05]  /*8ae0*/  BRA `(.L_x_133) ;  /* 0xffffffa800587947 */ /* 0x000fea000383ffff */
.L_x_56:
[----:B------:R-:W-:-:S07]  /*8af0*/  MOV R0, UR7 ;  /* 0x0000000700007c02 */ /* 0x000fce0008000f00 */
.L_x_134:
[----:B--2---:R2:W3:Y:S02]  /*8b00*/  SYNCS.PHASECHK.TRANS64.TRYWAIT P0, [R0+URZ+0xa0], R5 ;  /* 0x0000a005000075a7 */ /* 0x0044e400080011ff */
[----:B---3--:R-:W-:Y:S05]  /*8b10*/  @!P0 NANOSLEEP.SYNCS 0x989680 ;  /* 0x009896800000895d */ /* 0x008fea0003900000 */
[----:B------:R-:W3:Y:S02]  /*8b20*/  @!P0 SYNCS.PHASECHK.TRANS64 P0, [R0+URZ+0xa0], R5 ;  /* 0x0000a005000085a7 */ /* 0x000ee400080010ff */
[----:B---3--:R-:W-:Y:S05]  /*8b30*/  @!P0 BRA `(.L_x_134) ;  /* 0xfffffffc00f08947 */ /* 0x008fea000383ffff */
[----:B------:R-:W-:Y:S05]  /*8b40*/  BRA `(.L_x_135) ;  /* 0xffffffb000047947 */ /* 0x000fea000383ffff */
.L_x_57:
[----:B------:R-:W-:-:S07]  /*8b50*/  MOV R5, UR9 ;  /* 0x0000000900057c02 */ /* 0x000fce0008000f00 */
.L_x_136:
[----:B--2---:R2:W3:Y:S02]  /*8b60*/  SYNCS.PHASECHK.TRANS64.TRYWAIT P0, [R5+URZ+0xc0], R0 ;  /* 0x0000c000050075a7 */ /* 0x0044e400080011ff */
[----:B---3--:R-:W-:Y:S05]  /*8b70*/  @!P0 NANOSLEEP.SYNCS 0x989680 ;  /* 0x009896800000895d */ /* 0x008fea0003900000 */
[----:B------:R-:W3:Y:S02]  /*8b80*/  @!P0 SYNCS.PHASECHK.TRANS64 P0, [R5+URZ+0xc0], R0 ;  /* 0x0000c000050085a7 */ /* 0x000ee400080010ff */
[----:B---3--:R-:W-:Y:S05]  /*8b90*/  @!P0 BRA `(.L_x_136) ;  /* 0xfffffffc00f08947 */ /* 0x008fea000383ffff */
[----:B------:R-:W-:Y:S05]  /*8ba0*/  BRA `(.L_x_137) ;  /* 0xffffffb000207947 */ /* 0x000fea000383ffff */
.L_x_60:
[----:B--2---:R-:W-:Y:S07]  /*8bb0*/  MOV R0, UR8 ;  /* 0x0000000800007c02 */ /* 0x004fee0008000f00 */
.L_x_138:
[----:B--2---:R2:W3:Y:S02]  /*8bc0*/  SYNCS.PHASECHK.TRANS64.TRYWAIT P0, [R0+URZ], R5 ;  /* 0x00000005000075a7 */ /* 0x0044e400080011ff */
[----:B---3--:R-:W-:Y:S05]  /*8bd0*/  @!P0 NANOSLEEP.SYNCS 0x989680 ;  /* 0x009896800000895d */ /* 0x008fea0003900000 */
[----:B------:R-:W3:Y:S02]  /*8be0*/  @!P0 SYNCS.PHASECHK.TRANS64 P0, [R0+URZ], R5 ;  /* 0x00000005000085a7 */ /* 0x000ee400080010ff */
[----:B---3--:R-:W-:Y:S05]  /*8bf0*/  @!P0 BRA `(.L_x_138) ;  /* 0xfffffffc00f08947 */ /* 0x008fea000383ffff */
[----:B------:R-:W-:Y:S05]  /*8c00*/  BRA `(.L_x_59) ;  /* 0xffffffb000507947 */ /* 0x000fea000383ffff */
.L_x_63:
[----:B------:R-:W-:-:S07]  /*8c10*/  MOV R0, UR5 ;  /* 0x0000000500007c02 */ /* 0x000fce0008000f00 */
.L_x_139:
[----:B--2---:R2:W4:Y:S02]  /*8c20*/  SYNCS.PHASECHK.TRANS64.TRYWAIT P0, [R0+URZ], R3 ;  /* 0x00000003000075a7 */ /* 0x00452400080011ff */
[----:B----4-:R-:W-:Y:S05]  /*8c30*/  @!P0 NANOSLEEP.SYNCS 0x989680 ;  /* 0x009896800000895d */ /* 0x010fea0003900000 */
[----:B------:R-:W4:Y:S02]  /*8c40*/  @!P0 SYNCS.PHASECHK.TRANS64 P0, [R0+URZ], R3 ;  /* 0x00000003000085a7 */ /* 0x000f2400080010ff */
[----:B----4-:R-:W-:Y:S05]  /*8c50*/  @!P0 BRA `(.L_x_139) ;  /* 0xfffffffc00f08947 */ /* 0x010fea000383ffff */
[----:B------:R-:W-:Y:S05]  /*8c60*/  BRA `(.L_x_140) ;  /* 0xffffffb400987947 */ /* 0x000fea000383ffff */
.L_x_64:
[----:B------:R-:W-:-:S07]  /*8c70*/  MOV R0, UR6 ;  /* 0x0000000600007c02 */ /* 0x000fce0008000f00 */
.L_x_141:
[----:B--2---:R2:W4:Y:S02]  /*8c80*/  SYNCS.PHASECHK.TRANS64.TRYWAIT P0, [R0+URZ], R3 ;  /* 0x00000003000075a7 */ /* 0x00452400080011ff */
[----:B----4-:R-:W-:Y:S05]  /*8c90*/  @!P0 NANOSLEEP.SYNCS 0x989680 ;  /* 0x009896800000895d */ /* 0x010fea0003900000 */
[----:B------:R-:W4:Y:S02]  /*8ca0*/  @!P0 SYNCS.PHASECHK.TRANS64 P0, [R0+URZ], R3 ;  /* 0x00000003000085a7 */ /* 0x000f2400080010ff */
[----:B----4-:R-:W-:Y:S05]  /*8cb0*/  @!P0 BRA `(.L_x_141) ;  /* 0xfffffffc00f08947 */ /* 0x010fea000383ffff */
[----:B------:R-:W-:Y:S05]  /*8cc0*/  BRA `(.L_x_142) ;  /* 0xffffffb400a47947 */ /* 0x000fea000383ffff */
.L_x_69:
[----:B------:R-:W-:Y:S07]  /*8cd0*/  MOV R3, UR17 ;  /* 0x0000001100037c02 */ /* 0x000fee0008000f00 */
.L_x_143:
[----:B---3--:R3:W1:Y:S02]  /*8ce0*/  SYNCS.PHASECHK.TRANS64.TRYWAIT P2, [R3+URZ+0xa0], R0 ;  /* 0x0000a000030075a7 */ /* 0x00866400080411ff */
[----:B-1----:R-:W-:Y:S05]  /*8cf0*/  @!P2 NANOSLEEP.SYNCS 0x989680 ;  /* 0x009896800000a95d */ /* 0x002fea0003900000 */
[----:B------:R-:W1:Y:S02]  /*8d00*/  @!P2 SYNCS.PHASECHK.TRANS64 P2, [R3+URZ+0xa0], R0 ;  /* 0x0000a0000300a5a7 */ /* 0x000e6400080410ff */
[----:B-1----:R-:W-:Y:S05]  /*8d10*/  @!P2 BRA `(.L_x_143) ;  /* 0xfffffffc00f0a947 */ /* 0x002fea000383ffff */
[----:B------:R-:W-:Y:S05]  /*8d20*/  BRA `(.L_x_144) ;  /* 0xffffffbc00987947 */ /* 0x000fea000383ffff */
.L_x_72:
[----:B------:R-:W-:Y:S07]  /*8d30*/  MOV R0, UR17 ;  /* 0x0000001100007c02 */ /* 0x000fee0008000f00 */
.L_x_145:
[----:B--2---:R2:W3:Y:S02]  /*8d40*/  SYNCS.PHASECHK.TRANS64.TRYWAIT P0, [R0+URZ+0x98], R3 ;  /* 0x00009803000075a7 */ /* 0x0044e400080011ff */
[----:B---3--:R-:W-:Y:S05]  /*8d50*/  @!P0 NANOSLEEP.SYNCS 0x989680 ;  /* 0x009896800000895d */ /* 0x008fea0003900000 */
[----:B------:R-:W3:Y:S02]  /*8d60*/  @!P0 SYNCS.PHASECHK.TRANS64 P0, [R0+URZ+0x98], R3 ;  /* 0x00009803000085a7 */ /* 0x000ee400080010ff */
[----:B---3--:R-:W-:Y:S05]  /*8d70*/  @!P0 BRA `(.L_x_145) ;  /* 0xfffffffc00f08947 */ /* 0x008fea000383ffff */
[----:B------:R-:W-:Y:S05]  /*8d80*/  BRA `(.L_x_71) ;  /* 0xffffffc000a87947 */ /* 0x000fea000383ffff */
.L_x_75:
[----:B------:R-:W-:Y:S07]  /*8d90*/  MOV R0, UR22 ;  /* 0x0000001600007c02 */ /* 0x000fee0008000f00 */
.L_x_146:
[----:B--2---:R2:W3:Y:S02]  /*8da0*/  SYNCS.PHASECHK.TRANS64.TRYWAIT P0, [R0+URZ+0x78], R3 ;  /* 0x00007803000075a7 */ /* 0x0044e400080011ff */
[----:B---3--:R-:W-:Y:S05]  /*8db0*/  @!P0 NANOSLEEP.SYNCS 0x989680 ;  /* 0x009896800000895d */ /* 0x008fea0003900000 */
[----:B------:R-:W3:Y:S02]  /*8dc0*/  @!P0 SYNCS.PHASECHK.TRANS64 P0, [R0+URZ+0x78], R3 ;  /* 0x00007803000085a7 */ /* 0x000ee400080010ff */
[----:B---3--:R-:W-:Y:S05]  /*8dd0*/  @!P0 BRA `(.L_x_146) ;  /* 0xfffffffc00f08947 */ /* 0x008fea000383ffff */
[----:B------:R-:W-:Y:S05]  /*8de0*/  BRA `(.L_x_147) ;  /* 0xffffffc400707947 */ /* 0x000fea000383ffff */
.L_x_76:
[----:B------:R-:W-:Y:S07]  /*8df0*/  MOV R3, UR20 ;  /* 0x0000001400037c02 */ /* 0x000fee0008000f00 */
.L_x_148:
[----:B-1----:R1:W2:Y:S02]  /*8e00*/  SYNCS.PHASECHK.TRANS64.TRYWAIT P0, [R3+URZ+0x78], R12 ;  /* 0x0000780c030075a7 */ /* 0x0022a400080011ff */
[----:B--2---:R-:W-:Y:S05]  /*8e10*/  @!P0 NANOSLEEP.SYNCS 0x989680 ;  /* 0x009896800000895d */ /* 0x004fea0003900000 */
[----:B------:R-:W2:Y:S02]  /*8e20*/  @!P0 SYNCS.PHASECHK.TRANS64 P0, [R3+URZ+0x78], R12 ;  /* 0x0000780c030085a7 */ /* 0x000ea400080010ff */
[----:B--2---:R-:W-:Y:S05]  /*8e30*/  @!P0 BRA `(.L_x_148) ;  /* 0xfffffffc00f08947 */ /* 0x004fea000383ffff */
[----:B------:R-:W-:Y:S05]  /*8e40*/  BRA `(.L_x_149) ;  /* 0xffffffc800107947 */ /* 0x000fea000383ffff */
.L_x_78:
[----:B------:R-:W-:-:S07]  /*8e50*/  MOV R0, UR4 ;  /* 0x0000000400007c02 */ /* 0x000fce0008000f00 */
.L_x_150:
[----:B-1----:R1:W3:Y:S02]  /*8e60*/  SYNCS.PHASECHK.TRANS64.TRYWAIT P0, [R0+URZ], R3 ;  /* 0x00000003000075a7 */ /* 0x0022e400080011ff */
[----:B---3--:R-:W-:Y:S05]  /*8e70*/  @!P0 NANOSLEEP.SYNCS 0x989680 ;  /* 0x009896800000895d */ /* 0x008fea0003900000 */
[----:B------:R-:W3:Y:S02]  /*8e80*/  @!P0 SYNCS.PHASECHK.TRANS64 P0, [R0+URZ], R3 ;  /* 0x00000003000085a7 */ /* 0x000ee400080010ff */
[----:B---3--:R-:W-:Y:S05]  /*8e90*/  @!P0 BRA `(.L_x_150) ;  /* 0xfffffffc00f08947 */ /* 0x008fea000383ffff */
[----:B------:R-:W-:Y:S05]  /*8ea0*/  BRA `(.L_x_151) ;  /* 0xffffffc800887947 */ /* 0x000fea000383ffff */
.L_x_79:
[----:B------:R-:W-:-:S07]  /*8eb0*/  MOV R0, UR4 ;  /* 0x0000000400007c02 */ /* 0x000fce0008000f00 */
.L_x_152:
[----:B-1----:R1:W3:Y:S02]  /*8ec0*/  SYNCS.PHASECHK.TRANS64.TRYWAIT P0, [R0+URZ], R3 ;  /* 0x00000003000075a7 */ /* 0x0022e400080011ff */
[----:B---3--:R-:W-:Y:S05]  /*8ed0*/  @!P0 NANOSLEEP.SYNCS 0x989680 ;  /* 0x009896800000895d */ /* 0x008fea0003900000 */
[----:B------:R-:W3:Y:S02]  /*8ee0*/  @!P0 SYNCS.PHASECHK.TRANS64 P0, [R0+URZ], R3 ;  /* 0x00000003000085a7 */ /* 0x000ee400080010ff */
[----:B---3--:R-:W-:Y:S05]  /*8ef0*/  @!P0 BRA `(.L_x_152) ;  /* 0xfffffffc00f08947 */ /* 0x008fea000383ffff */
[----:B------:R-:W-:Y:S05]  /*8f00*/  BRA `(.L_x_153) ;  /* 0xffffffc800947947 */ /* 0x000fea000383ffff */
.L_x_81:
[----:B------:R-:W-:Y:S07]  /*8f10*/  MOV R0, UR51 ;  /* 0x0000003300007c02 */ /* 0x000fee0008000f00 */
.L_x_154:
[----:B--2---:R2:W3:Y:S02]  /*8f20*/  SYNCS.PHASECHK.TRANS64.TRYWAIT P0, [R0+URZ+0xa0], R3 ;  /* 0x0000a003000075a7 */ /* 0x0044e400080011ff */
[----:B---3--:R-:W-:Y:S05]  /*8f30*/  @!P0 NANOSLEEP.SYNCS 0x989680 ;  /* 0x009896800000895d */ /* 0x008fea0003900000 */
[----:B------:R-:W3:Y:S02]  /*8f40*/  @!P0 SYNCS.PHASECHK.TRANS64 P0, [R0+URZ+0xa0], R3 ;  /* 0x0000a003000085a7 */ /* 0x000ee400080010ff */
[----:B---3--:R-:W-:Y:S05]  /*8f50*/  @!P0 BRA `(.L_x_154) ;  /* 0xfffffffc00f08947 */ /* 0x008fea000383ffff */
[----:B------:R-:W-:Y:S05]  /*8f60*/  BRA `(.L_x_155) ;  /* 0xffffffcc00947947 */ /* 0x000fea000383ffff */
.L_x_91:
[----:B-1----:R1:W3:Y:S02]  /*8f70*/  SYNCS.PHASECHK.TRANS64.TRYWAIT P1, [R2+URZ+0x60], R3 ;  /* 0x00006003020075a7 */ /* 0x0022e400080211ff */
[----:B---3--:R-:W-:Y:S05]  /*8f80*/  @!P1 NANOSLEEP.SYNCS 0x989680 ;  /* 0x009896800000995d */ /* 0x008fea0003900000 */
[----:B------:R-:W3:Y:S02]  /*8f90*/  @!P1 SYNCS.PHASECHK.TRANS64 P1, [R2+URZ+0x60], R3 ;  /* 0x00006003020095a7 */ /* 0x000ee400080210ff */
[----:B---3--:R-:W-:Y:S05]  /*8fa0*/  @!P1 BRA `(.L_x_91) ;  /* 0xfffffffc00f09947 */ /* 0x008fea000383ffff */
[----:B------:R-:W-:Y:S05]  /*8fb0*/  BRA `(.L_x_90) ;  /* 0xffffffdc00f47947 */ /* 0x000fea000383ffff */
.L_x_93:
[----:B---3--:R3:W4:Y:S02]  /*8fc0*/  SYNCS.PHASECHK.TRANS64.TRYWAIT P0, [R87+URZ+0xb0], R0 ;  /* 0x0000b000570075a7 */ /* 0x00872400080011ff */
[----:B----4-:R-:W-:Y:S05]  /*8fd0*/  @!P0 NANOSLEEP.SYNCS 0x989680 ;  /* 0x009896800000895d */ /* 0x010fea0003900000 */
[----:B------:R-:W4:Y:S02]  /*8fe0*/  @!P0 SYNCS.PHASECHK.TRANS64 P0, [R87+URZ+0xb0], R0 ;  /* 0x0000b000570085a7 */ /* 0x000f2400080010ff */
[----:B----4-:R-:W-:Y:S05]  /*8ff0*/  @!P0 BRA `(.L_x_93) ;  /* 0xfffffffc00f08947 */ /* 0x010fea000383ffff */
[----:B------:R-:W-:Y:S05]  /*9000*/  BRA `(.L_x_92) ;  /* 0xffffffe0006c7947 */ /* 0x000fea000383ffff */
.L_x_104:
[----:B-1----:R1:W2:Y:S02]  /*9010*/  SYNCS.PHASECHK.TRANS64.TRYWAIT P0, [R3+URZ+0x60], R42 ;  /* 0x0000602a030075a7 */ /* 0x0022a400080011ff */
[----:B--2---:R-:W-:Y:S05]  /*9020*/  @!P0 NANOSLEEP.SYNCS 0x989680 ;  /* 0x009896800000895d */ /* 0x004fea0003900000 */
[----:B------:R-:W2:Y:S02]  /*9030*/  @!P0 SYNCS.PHASECHK.TRANS64 P0, [R3+URZ+0x60], R42 ;  /* 0x0000602a030085a7 */ /* 0x000ea400080010ff */
[----:B--2---:R-:W-:Y:S05]  /*9040*/  @!P0 BRA `(.L_x_104) ;  /* 0xfffffffc00f08947 */ /* 0x004fea000383ffff */
[----:B------:R-:W-:Y:S05]  /*9050*/  BRA `(.L_x_103) ;  /* 0xffffffe800b47947 */ /* 0x000fea000383ffff */
        .weak           $__internal_0_$__cuda_sm10x_tcgen05_guardrail_trap_col_being_dealloced_not_returned_by_alloc
        .type           $__internal_0_$__cuda_sm10x_tcgen05_guardrail_trap_col_being_dealloced_not_returned_by_alloc,@function
        .size           $__internal_0_$__cuda_sm10x_tcgen05_guardrail_trap_col_being_dealloced_not_returned_by_alloc,($__internal_1_$__cuda_sm10x_tcgen05_guardrail_trap_phase_invalid_during_alloc - $__internal_0_$__cuda_sm10x_tcgen05_guardrail_trap_col_being_dealloced_not_returned_by_alloc)
$__internal_0_$__cuda_sm10x_tcgen05_guardrail_trap_col_being_dealloced_not_returned_by_alloc:
[----:B------:R-:W-:Y:S05]  /*9060*/  BPT.TRAP 0x1 ;  /* 0x000000040000795c */ /* 0x000fea0000300000 */
[----:B------:R-:W-:-:S04]  /*9070*/  HFMA2 R3, -RZ, RZ, 0, 0 ;  /* 0x00000000ff037431 */ /* 0x000fc800000001ff */
[----:B------:R-:W-:Y:S05]  /*9080*/  RET.REL.NODEC R2 `(_ZN7cutlass13device_kernelINS_4conv6kernel13ConvUniversalINS1_16ConvProblemShapeILNS1_8OperatorE2ELi3EEENS1_10collective14CollectiveConvINS1_47MainloopSm100TmaUmmaWarpSpecializedImplicitGemmILS5_2ELi6ELi3ELi1ELi2EN4cute5tupleIJNSA_1CILi2EEENSC_ILi1EEESE_EEEEENSB_IJNSC_ILi64EEENSB_IJSH_EEESI_EEENS_10tfloat32_tESK_NSA_8TiledMMAINSA_8MMA_AtomIJNSA_17SM100_MMA_TF32_SSISK_SK_fLi64ELi64ELNSA_4UMMA5MajorE1ELSP_1ELNSO_7ScaleInE0ELSQ_0EEEEEENSA_6LayoutINSB_IJSE_SE_SE_EEENSB_IJNSC_ILi0EEESV_SV_EEEEENSB_IJNSA_10UnderscoreESY_SY_EEEEENS7_6detail27Sm100ImplicitGemmTileTraitsINSA_13SM90_TMA_LOADENSA_14ComposedLayoutINSA_7SwizzleILi2ELi5ELi2EEENSA_18smem_ptr_flag_bitsILi32EEENST_INSB_IJNSC_ILi32EEENSC_ILi4EEEEEENSB_IJSE_S19_EEEEEEEvEENS12_INSA_30SM90_TMA_LOAD_IM2COL_MULTICASTES1E_vEEEENS_8epilogue10collective18CollectiveEpilogueINS1J_23Sm100TmaWarpSpecializedILi3ELi2ELi16ELb1ELb0EEEJSJ_NSB_IJNST_ISH_SE_EENST_IS19_SE_EEEEESK_NSB_IJlNSB_IJSE_lllEEESV_EEESK_S1S_NS1J_6fusion15FusionCallbacksIS1N_NS1T_17LinearCombinationISK_fSK_fLNS_15FloatRoundStyleE2EEESJ_S1Q_JEEENSA_5SM1004TMEM4LOAD26SM100_TMEM_LOAD_16dp128b8xES13_NS14_INS15_ILi3ELi4ELi3EEES18_NST_INSB_IJNSC_ILi8EEES19_EEENSB_IJS19_SE_EEEEEEENSA_17SM75_U32x4_LDSM_NENSA_14SM90_TMA_STOREES28_NSA_17SM90_U32x4_STSM_NENSA_39AutoVectorizingCopyWithAssumedAlignmentILi128EEEEEEvvEEEEvNT_6ParamsE) ;  /* 0xffffff6c02dc7950 */ /* 0x000fea0003c3ffff */
        .weak           $__internal_1_$__cuda_sm10x_tcgen05_guardrail_trap_phase_invalid_during_alloc
        .type           $__internal_1_$__cuda_sm10x_tcgen05_guardrail_trap_phase_invalid_during_alloc,@function
        .size           $__internal_1_$__cuda_sm10x_tcgen05_guardrail_trap_phase_invalid_during_alloc,($__internal_2_$__cuda_sm10x_tcgen05_guardrail_trap_unallocated_columns_being_dealloced - $__internal_1_$__cuda_sm10x_tcgen05_guardrail_trap_phase_invalid_during_alloc)
$__internal_1_$__cuda_sm10x_tcgen05_guardrail_trap_phase_invalid_during_alloc:
[----:B------:R-:W-:Y:S05]  /*9090*/  BPT.TRAP 0x1 ;  /* 0x000000040000795c */ /* 0x000fea0000300000 */
[----:B------:R-:W-:-:S04]  /*90a0*/  MOV R3, 0x0 ;  /* 0x0000000000037802 */ /* 0x000fc80000000f00 */
[----:B------:R-:W-:Y:S05]  /*90b0*/  RET.REL.NODEC R2 `(_ZN7cutlass13device_kernelINS_4conv6kernel13ConvUniversalINS1_16ConvProblemShapeILNS1_8OperatorE2ELi3EEENS1_10collective14CollectiveConvINS1_47MainloopSm100TmaUmmaWarpSpecializedImplicitGemmILS5_2ELi6ELi3ELi1ELi2EN4cute5tupleIJNSA_1CILi2EEENSC_ILi1EEESE_EEEEENSB_IJNSC_ILi64EEENSB_IJSH_EEESI_EEENS_10tfloat32_tESK_NSA_8TiledMMAINSA_8MMA_AtomIJNSA_17SM100_MMA_TF32_SSISK_SK_fLi64ELi64ELNSA_4UMMA5MajorE1ELSP_1ELNSO_7ScaleInE0ELSQ_0EEEEEENSA_6LayoutINSB_IJSE_SE_SE_EEENSB_IJNSC_ILi0EEESV_SV_EEEEENSB_IJNSA_10UnderscoreESY_SY_EEEEENS7_6detail27Sm100ImplicitGemmTileTraitsINSA_13SM90_TMA_LOADENSA_14ComposedLayoutINSA_7SwizzleILi2ELi5ELi2EEENSA_18smem_ptr_flag_bitsILi32EEENST_INSB_IJNSC_ILi32EEENSC_ILi4EEEEEENSB_IJSE_S19_EEEEEEEvEENS12_INSA_30SM90_TMA_LOAD_IM2COL_MULTICASTES1E_vEEEENS_8epilogue10collective18CollectiveEpilogueINS1J_23Sm100TmaWarpSpecializedILi3ELi2ELi16ELb1ELb0EEEJSJ_NSB_IJNST_ISH_SE_EENST_IS19_SE_EEEEESK_NSB_IJlNSB_IJSE_lllEEESV_EEESK_S1S_NS1J_6fusion15FusionCallbacksIS1N_NS1T_17LinearCombinationISK_fSK_fLNS_15FloatRoundStyleE2EEESJ_S1Q_JEEENSA_5SM1004TMEM4LOAD26SM100_TMEM_LOAD_16dp128b8xES13_NS14_INS15_ILi3ELi4ELi3EEES18_NST_INSB_IJNSC_ILi8EEES19_EEENSB_IJS19_SE_EEEEEEENSA_17SM75_U32x4_LDSM_NENSA_14SM90_TMA_STOREES28_NSA_17SM90_U32x4_STSM_NENSA_39AutoVectorizingCopyWithAssumedAlignmentILi128EEEEEEvvEEEEvNT_6ParamsE) ;  /* 0xffffff6c02d07950 */ /* 0x000fea0003c3ffff */
        .weak           $__internal_2_$__cuda_sm10x_tcgen05_guardrail_trap_unallocated_columns_being_dealloced
        .type           $__internal_2_$__cuda_sm10x_tcgen05_guardrail_trap_unallocated_columns_being_dealloced,@function
        .size           $__internal_2_$__cuda_sm10x_tcgen05_guardrail_trap_unallocated_columns_being_dealloced,(.L_x_157 - $__internal_2_$__cuda_sm10x_tcgen05_guardrail_trap_unallocated_columns_being_dealloced)
$__internal_2_$__cuda_sm10x_tcgen05_guardrail_trap_unallocated_columns_being_dealloced:
[----:B------:R-:W-:Y:S05]  /*90c0*/  BPT.TRAP 0x1 ;  /* 0x000000040000795c */ /* 0x000fea0000300000 */
[----:B------:R-:W-:-:S04]  /*90d0*/  HFMA2 R3, -RZ, RZ, 0, 0 ;  /* 0x00000000ff037431 */ /* 0x000fc800000001ff */
[----:B------:R-:W-:Y:S05]  /*90e0*/  RET.REL.NODEC R2 `(_ZN7cutlass13device_kernelINS_4conv6kernel13ConvUniversalINS1_16ConvProblemShapeILNS1_8OperatorE2ELi3EEENS1_10collective14CollectiveConvINS1_47MainloopSm100TmaUmmaWarpSpecializedImplicitGemmILS5_2ELi6ELi3ELi1ELi2EN4cute5tupleIJNSA_1CILi2EEENSC_ILi1EEESE_EEEEENSB_IJNSC_ILi64EEENSB_IJSH_EEESI_EEENS_10tfloat32_tESK_NSA_8TiledMMAINSA_8MMA_AtomIJNSA_17SM100_MMA_TF32_SSISK_SK_fLi64ELi64ELNSA_4UMMA5MajorE1ELSP_1ELNSO_7ScaleInE0ELSQ_0EEEEEENSA_6LayoutINSB_IJSE_SE_SE_EEENSB_IJNSC_ILi0EEESV_SV_EEEEENSB_IJNSA_10UnderscoreESY_SY_EEEEENS7_6detail27Sm100ImplicitGemmTileTraitsINSA_13SM90_TMA_LOADENSA_14ComposedLayoutINSA_7SwizzleILi2ELi5ELi2EEENSA_18smem_ptr_flag_bitsILi32EEENST_INSB_IJNSC_ILi32EEENSC_ILi4EEEEEENSB_IJSE_S19_EEEEEEEvEENS12_INSA_30SM90_TMA_LOAD_IM2COL_MULTICASTES1E_vEEEENS_8epilogue10collective18CollectiveEpilogueINS1J_23Sm100TmaWarpSpecializedILi3ELi2ELi16ELb1ELb0EEEJSJ_NSB_IJNST_ISH_SE_EENST_IS19_SE_EEEEESK_NSB_IJlNSB_IJSE_lllEEESV_EEESK_S1S_NS1J_6fusion15FusionCallbacksIS1N_NS1T_17LinearCombinationISK_fSK_fLNS_15FloatRoundStyleE2EEESJ_S1Q_JEEENSA_5SM1004TMEM4LOAD26SM100_TMEM_LOAD_16dp128b8xES13_NS14_INS15_ILi3ELi4ELi3EEES18_NST_INSB_IJNSC_ILi8EEES19_EEENSB_IJS19_SE_EEEEEEENSA_17SM75_U32x4_LDSM_NENSA_14SM90_TMA_STOREES28_NSA_17SM90_U32x4_STSM_NENSA_39AutoVectorizingCopyWithAssumedAlignmentILi128EEEEEEvvEEEEvNT_6ParamsE) ;  /* 0xffffff6c02c47950 */ /* 0x000fea0003c3ffff */
.L_x_156:
[----:B------:R-:W-:-:S00]  /*90f0*/  BRA `(.L_x_156) ;  /* 0xfffffffc00fc7947 */ /* 0x000fc0000383ffff */
[----:B------:R-:W-:-:S00]  /*9100*/  NOP ;  /* 0x0000000000007918 */ /* 0x000fc00000000000 */
[----:B------:R-:W-:-:S00]  /*9110*/  NOP ;  /* 0x0000000000007918 */ /* 0x000fc00000000000 */
[----:B------:R-:W-:-:S00]  /*9120*/  NOP ;  /* 0x0000000000007918 */ /* 0x000fc00000000000 */
[----:B------:R-:W-:-:S00]  /*9130*/  NOP ;  /* 0x0000000000007918 */ /* 0x000fc00000000000 */
[----:B------:R-:W-:-:S00]  /*9140*/  NOP ;  /* 0x0000000000007918 */ /* 0x000fc00000000000 */
[----:B------:R-:W-:-:S00]  /*9150*/  NOP ;  /* 0x0000000000007918 */ /* 0x000fc00000000000 */
[----:B------:R-:W-:-:S00]  /*9160*/  NOP ;  /* 0x0000000000007918 */ /* 0x000fc00000000000 */
[----:B------:R-:W-:-:S00]  /*9170*/  NOP ;  /* 0x0000000000007918 */ /* 0x000fc00000000000 */
.L_x_157:


//--------------------- .nv.global.init           --------------------------
	.section	.nv.global.init,"aw",@progbits
.nv.global.init:
	.type		$str$29,@object
	.size		$str$29,($str$30 - $str$29)
$str$29:
        /*0000*/ 	.byte	0x28, 0x61, 0x64, 0x64, 0x72, 0x65, 0x73, 0x73, 0x20, 0x26, 0x20, 0x6d, 0x61, 0x73, 0x6b, 0x29
        /*0010*/ 	.byte	0x20, 0x3d, 0x3d, 0x20, 0x30, 0x00
	.type		$str$30,@object
	.size		$str$30,($str$28 - $str$30)
$str$30:
        /*0016*/ 	.byte	0x2f, 0x74, 0x6d, 0x70, 0x2f, 0x63, 0x75, 0x74, 0x6c, 0x61, 0x73, 0x73, 0x5f, 0x73, 0x77, 0x65
        /*0026*/ 	.byte	0x65, 0x70, 0x5f, 0x73, 0x72, 0x63, 0x2f, 0x69, 0x6e, 0x63, 0x6c, 0x75, 0x64, 0x65, 0x2f, 0x63
        /*0036*/ 	.byte	0x75, 0x74, 0x65, 0x2f, 0x70, 0x6f, 0x69, 0x6e, 0x74, 0x65, 0x72, 0x5f, 0x66, 0x6c, 0x61, 0x67
        /*0046*/ 	.byte	0x67, 0x65, 0x64, 0x2e, 0x68, 0x70, 0x70, 0x00
	.type		$str$28,@object
	.size		$str$28,($str$27 - $str$28)
$str$28:
        /*004e*/ 	.byte	0x2f, 0x74, 0x6d, 0x70, 0x2f, 0x63, 0x75, 0x74, 0x6c, 0x61, 0x73, 0x73, 0x5f, 0x73, 0x77, 0x65
        /*005e*/ 	.byte	0x65, 0x70, 0x5f, 0x73, 0x72, 0x63, 0x2f, 0x69, 0x6e, 0x63, 0x6c, 0x75, 0x64, 0x65, 0x2f, 0x63
        /*006e*/ 	.byte	0x75, 0x74, 0x65, 0x2f, 0x61, 0x74, 0x6f, 0x6d, 0x2f, 0x63, 0x6f, 0x70, 0x79, 0x5f, 0x74, 0x72
        /*007e*/ 	.byte	0x61, 0x69, 0x74, 0x73, 0x5f, 0x73, 0x6d, 0x31, 0x30, 0x30, 0x2e, 0x68, 0x70, 0x70, 0x00
	.type		$str$27,@object
	.size		$str$27,(__unnamed_1 - $str$27)
$str$27:
        /*008d*/ 	.byte	0x28, 0x28, 0x75, 0x69, 0x6e, 0x74, 0x33, 0x32, 0x5f, 0x74, 0x28, 0x74, 0x68, 0x72, 0x65, 0x61
        /*009d*/ 	.byte	0x64, 0x49, 0x64, 0x78, 0x2e, 0x78, 0x29, 0x20, 0x2f, 0x20, 0x33, 0x32, 0x29, 0x20, 0x25, 0x20
        /*00ad*/ 	.byte	0x34, 0x29, 0x20, 0x3d, 0x3d, 0x20, 0x28, 0x28, 0x28, 0x74, 0x6d, 0x65, 0x6d, 0x5f, 0x61, 0x64
        /*00bd*/ 	.byte	0x64, 0x72, 0x20, 0x3e, 0x3e, 0x20, 0x31, 0x36, 0x29, 0x20, 0x2f, 0x20, 0x33, 0x32, 0x29, 0x20
        /*00cd*/ 	.byte	0x25, 0x20, 0x34, 0x29, 0x00
	.type		__unnamed_1,@object
	.size		__unnamed_1,(__unnamed_2 - __unnamed_1)
__unnamed_1:
        /*00d2*/ 	.byte	0x61, 0x75, 0x74, 0x6f, 0x20, 0x63, 0x75, 0x74, 0x65, 0x3a, 0x3a, 0x61, 0x73, 0x5f, 0x70, 0x6f
        /* <DEDUP_REMOVED lines=24> */
        /*0262*/ 	.byte	0x30, 0x34, 0x38, 0x3e, 0x3e, 0x3e, 0x3e, 0x5d, 0x00
	.type		__unnamed_2,@object
	.size		__unnamed_2,(.L_2 - __unnamed_2)
__unnamed_2:
        /* <DEDUP_REMOVED lines=45> */
        /*053b*/ 	.byte	0x3e, 0x3e, 0x3e, 0x5d, 0x00
.L_2:


//--------------------- .nv.shared._ZN7cutlass13device_kernelINS_4conv6kernel13ConvUniversalINS1_16ConvProblemShapeILNS1_8OperatorE2ELi3EEENS1_10collective14CollectiveConvINS1_47MainloopSm100TmaUmmaWarpSpecializedImplicitGemmILS5_2ELi6ELi3ELi1ELi2EN4cute5tupleIJNSA_1CILi2EEENSC_ILi1EEESE_EEEEENSB_IJNSC_ILi64EEENSB_IJSH_EEESI_EEENS_10tfloat32_tESK_NSA_8TiledMMAINSA_8MMA_AtomIJNSA_17SM100_MMA_TF32_SSISK_SK_fLi64ELi64ELNSA_4UMMA5MajorE1ELSP_1ELNSO_7ScaleInE0ELSQ_0EEEEEENSA_6LayoutINSB_IJSE_SE_SE_EEENSB_IJNSC_ILi0EEESV_SV_EEEEENSB_IJNSA_10UnderscoreESY_SY_EEEEENS7_6detail27Sm100ImplicitGemmTileTraitsINSA_13SM90_TMA_LOADENSA_14ComposedLayoutINSA_7SwizzleILi2ELi5ELi2EEENSA_18smem_ptr_flag_bitsILi32EEENST_INSB_IJNSC_ILi32EEENSC_ILi4EEEEEENSB_IJSE_S19_EEEEEEEvEENS12_INSA_30SM90_TMA_LOAD_IM2COL_MULTICASTES1E_vEEEENS_8epilogue10collective18CollectiveEpilogueINS1J_23Sm100TmaWarpSpecializedILi3ELi2ELi16ELb1ELb0EEEJSJ_NSB_IJNST_ISH_SE_EENST_IS19_SE_EEEEESK_NSB_IJlNSB_IJSE_lllEEESV_EEESK_S1S_NS1J_6fusion15FusionCallbacksIS1N_NS1T_17LinearCombinationISK_fSK_fLNS_15FloatRoundStyleE2EEESJ_S1Q_JEEENSA_5SM1004TMEM4LOAD26SM100_TMEM_LOAD_16dp128b8xES13_NS14_INS15_ILi3ELi4ELi3EEES18_NST_INSB_IJNSC_ILi8EEES19_EEENSB_IJS19_SE_EEEEEEENSA_17SM75_U32x4_LDSM_NENSA_14SM90_TMA_STOREES28_NSA_17SM90_U32x4_STSM_NENSA_39AutoVectorizingCopyWithAssumedAlignmentILi128EEEEEEvvEEEEvNT_6ParamsE --------------------------
	.section	.nv.shared._ZN7cutlass13device_kernelINS_4conv6kernel13ConvUniversalINS1_16ConvProblemShapeILNS1_8OperatorE2ELi3EEENS1_10collective14CollectiveConvINS1_47MainloopSm100TmaUmmaWarpSpecializedImplicitGemmILS5_2ELi6ELi3ELi1ELi2EN4cute5tupleIJNSA_1CILi2EEENSC_ILi1EEESE_EEEEENSB_IJNSC_ILi64EEENSB_IJSH_EEESI_EEENS_10tfloat32_tESK_NSA_8TiledMMAINSA_8MMA_AtomIJNSA_17SM100_MMA_TF32_SSISK_SK_fLi64ELi64ELNSA_4UMMA5MajorE1ELSP_1ELNSO_7ScaleInE0ELSQ_0EEEEEENSA_6LayoutINSB_IJSE_SE_SE_EEENSB_IJNSC_ILi0EEESV_SV_EEEEENSB_IJNSA_10UnderscoreESY_SY_EEEEENS7_6detail27Sm100ImplicitGemmTileTraitsINSA_13SM90_TMA_LOADENSA_14ComposedLayoutINSA_7SwizzleILi2ELi5ELi2EEENSA_18smem_ptr_flag_bitsILi32EEENST_INSB_IJNSC_ILi32EEENSC_ILi4EEEEEENSB_IJSE_S19_EEEEEEEvEENS12_INSA_30SM90_TMA_LOAD_IM2COL_MULTICASTES1E_vEEEENS_8epilogue10collective18CollectiveEpilogueINS1J_23Sm100TmaWarpSpecializedILi3ELi2ELi16ELb1ELb0EEEJSJ_NSB_IJNST_ISH_SE_EENST_IS19_SE_EEEEESK_NSB_IJlNSB_IJSE_lllEEESV_EEESK_S1S_NS1J_6fusion15FusionCallbacksIS1N_NS1T_17LinearCombinationISK_fSK_fLNS_15FloatRoundStyleE2EEESJ_S1Q_JEEENSA_5SM1004TMEM4LOAD26SM100_TMEM_LOAD_16dp128b8xES13_NS14_INS15_ILi3ELi4ELi3EEES18_NST_INSB_IJNSC_ILi8EEES19_EEENSB_IJS19_SE_EEEEEEENSA_17SM75_U32x4_LDSM_NENSA_14SM90_TMA_STOREES28_NSA_17SM90_U32x4_STSM_NENSA_39AutoVectorizingCopyWithAssumedAlignmentILi128EEEEEEvvEEEEvNT_6ParamsE,"aw",@nobits
	.sectionflags	@""
	.align	16
	.zero		1024


//--------------------- .nv.shared.reserved.0     --------------------------
	.section	.nv.shared.reserved.0,"aw",@nobits
	.weak		__nv_reservedSMEM_offset_0_alias
	.size		__nv_reservedSMEM_offset_0_alias, 0, 64
	.other		__nv_reservedSMEM_offset_0_alias,@"STO_CUDA_RESERVED_SHARED STV_DEFAULT"
__nv_reservedSMEM_offset_0_alias:
	.zero		0
.nv.shared.reserved.0:
	.zero		64
	.weak		__nv_reservedSMEM_tcgen05_partition
	.type		__nv_reservedSMEM_tcgen05_partition,@object
	.size		__nv_reservedSMEM_tcgen05_partition,(.L_0 - __nv_reservedSMEM_tcgen05_partition)
__nv_reservedSMEM_tcgen05_partition:
	.zero		32
.L_0:


//--------------------- .nv.global                --------------------------
	.section	.nv.global,"aw",@nobits
.nv.global:
	.type		_ZN39_INTERNAL_3d425c90_4_k_cu_bd93764f_43944cute1_E,@object
	.size		_ZN39_INTERNAL_3d425c90_4_k_cu_bd93764f_43944cute1_E,(_ZN39_INTERNAL_3d425c90_4_k_cu_bd93764f_43944cuda3std3__45__cpo6cbeginE - _ZN39_INTERNAL_3d425c90_4_k_cu_bd93764f_43944cute1_E)
_ZN39_INTERNAL_3d425c90_4_k_cu_bd93764f_43944cute1_E:
	.zero		1
	.type		_ZN39_INTERNAL_3d425c90_4_k_cu_bd93764f_43944cuda3std3__45__cpo6cbeginE,@object
	.size		_ZN39_INTERNAL_3d425c90_4_k_cu_bd93764f_43944cuda3std3__45__cpo6cbeginE,(_ZN39_INTERNAL_3d425c90_4_k_cu_bd93764f_43944cuda3std3__48in_placeE - _ZN39_INTERNAL_3d425c90_4_k_cu_bd93764f_43944cuda3std3__45__cpo6cbeginE)
_ZN39_INTERNAL_3d425c90_4_k_cu_bd93764f_43944cuda3std3__45__cpo6cbeginE:
	.zero		1
	.type		_ZN39_INTERNAL_3d425c90_4_k_cu_bd93764f_43944cuda3std3__48in_placeE,@object
	.size		_ZN39_INTERNAL_3d425c90_4_k_cu_bd93764f_43944cuda3std3__48in_placeE,(_ZN39_INTERNAL_3d425c90_4_k_cu_bd93764f_43944cuda3std6ranges3__45__cpo9iter_moveE - _ZN39_INTERNAL_3d425c90_4_k_cu_bd93764f_43944cuda3std3__48in_placeE)
_ZN39_INTERNAL_3d425c90_4_k_cu_bd93764f_43944cuda3std3__48in_placeE:
	.zero		1
	.type		_ZN39_INTERNAL_3d425c90_4_k_cu_bd93764f_43944cuda3std6ranges3__45__cpo9iter_moveE,@object
	.size		_ZN39_INTERNAL_3d425c90_4_k_cu_bd93764f_43944cuda3std6ranges3__45__cpo9iter_moveE,(_ZN39_INTERNAL_3d425c90_4_k_cu_bd93764f_43944cuda3std3__45__cpo5beginE - _ZN39_INTERNAL_3d425c90_4_k_cu_bd93764f_43944cuda3std6ranges3__45__cpo9iter_moveE)
_ZN39_INTERNAL_3d425c90_4_k_cu_bd93764f_43944cuda3std6ranges3__45__cpo9iter_moveE:
	.zero		1
	.type		_ZN39_INTERNAL_3d425c90_4_k_cu_bd93764f_43944cuda3std3__45__cpo5beginE,@object
	.size		_ZN39_INTERNAL_3d425c90_4_k_cu_bd93764f_43944cuda3std3__45__cpo5beginE,(_ZN39_INTERNAL_3d425c90_4_k_cu_bd93764f_43944cuda3std3__441_GLOBAL__N__3d425c90_4_k_cu_bd93764f_43946ignoreE - _ZN39_INTERNAL_3d425c90_4_k_cu_bd93764f_43944cuda3std3__45__cpo5beginE)
_ZN39_INTERNAL_3d425c90_4_k_cu_bd93764f_43944cuda3std3__45__cpo5beginE:
	.zero		1
	.type		_ZN39_INTERNAL_3d425c90_4_k_cu_bd93764f_43944cuda3std3__441_GLOBAL__N__3d425c90_4_k_cu_bd93764f_43946ignoreE,@object
	.size		_ZN39_INTERNAL_3d425c90_4_k_cu_bd93764f_43944cuda3std3__441_GLOBAL__N__3d425c90_4_k_cu_bd93764f_43946ignoreE,(_ZN39_INTERNAL_3d425c90_4_k_cu_bd93764f_43944cute7productE - _ZN39_INTERNAL_3d425c90_4_k_cu_bd93764f_43944cuda3std3__441_GLOBAL__N__3d425c90_4_k_cu_bd93764f_43946ignoreE)
_ZN39_INTERNAL_3d425c90_4_k_cu_bd93764f_43944cuda3std3__441_GLOBAL__N__3d425c90_4_k_cu_bd93764f_43946ignoreE:
	.zero		1
	.type		_ZN39_INTERNAL_3d425c90_4_k_cu_bd93764f_43944cute7productE,@object
	.size		_ZN39_INTERNAL_3d425c90_4_k_cu_bd93764f_43944cute7productE,(_ZN39_INTERNAL_3d425c90_4_k_cu_bd93764f_43944cuda3std3__45__cpo3endE - _ZN39_INTERNAL_3d425c90_4_k_cu_bd93764f_43944cute7productE)
_ZN39_INTERNAL_3d425c90_4_k_cu_bd93764f_43944cute7productE:
	.zero		1
	.type		_ZN39_INTERNAL_3d425c90_4_k_cu_bd93764f_43944cuda3std3__45__cpo3endE,@object
	.size		_ZN39_INTERNAL_3d425c90_4_k_cu_bd93764f_43944cuda3std3__45__cpo3endE,(_ZN39_INTERNAL_3d425c90_4_k_cu_bd93764f_43944cuda3std3__419piecewise_constructE - _ZN39_INTERNAL_3d425c90_4_k_cu_bd93764f_43944cuda3std3__45__cpo3endE)
_ZN39_INTERNAL_3d425c90_4_k_cu_bd93764f_43944cuda3std3__45__cpo3endE:
	.zero		1
	.type		_ZN39_INTERNAL_3d425c90_4_k_cu_bd93764f_43944cuda3std3__419piecewise_constructE,@object
	.size		_ZN39_INTERNAL_3d425c90_4_k_cu_bd93764f_43944cuda3std3__419piecewise_constructE,(_ZN39_INTERNAL_3d425c90_4_k_cu_bd93764f_43944cuda3std3__45__cpo4cendE - _ZN39_INTERNAL_3d425c90_4_k_cu_bd93764f_43944cuda3std3__419piecewise_constructE)
_ZN39_INTERNAL_3d425c90_4_k_cu_bd93764f_43944cuda3std3__419piecewise_constructE:
	.zero		1
	.type		_ZN39_INTERNAL_3d425c90_4_k_cu_bd93764f_43944cuda3std3__45__cpo4cendE,@object
	.size		_ZN39_INTERNAL_3d425c90_4_k_cu_bd93764f_43944cuda3std3__45__cpo4cendE,(_ZN39_INTERNAL_3d425c90_4_k_cu_bd93764f_43944cuda3std6ranges3__45__cpo4swapE - _ZN39_INTERNAL_3d425c90_4_k_cu_bd93764f_43944cuda3std3__45__cpo4cendE)
_ZN39_INTERNAL_3d425c90_4_k_cu_bd93764f_43944cuda3std3__45__cpo4cendE:
	.zero		1
	.type		_ZN39_INTERNAL_3d425c90_4_k_cu_bd93764f_43944cuda3std6ranges3__45__cpo4swapE,@object
	.size		_ZN39_INTERNAL_3d425c90_4_k_cu_bd93764f_43944cuda3std6ranges3__45__cpo4swapE,(.L_10 - _ZN39_INTERNAL_3d425c90_4_k_cu_bd93764f_43944cuda3std6ranges3__45__cpo4swapE)
_ZN39_INTERNAL_3d425c90_4_k_cu_bd93764f_43944cuda3std6ranges3__45__cpo4swapE:
	.zero		1
.L_10:


//--------------------- .nv.constant0._ZN7cutlass13device_kernelINS_4conv6kernel13ConvUniversalINS1_16ConvProblemShapeILNS1_8OperatorE2ELi3EEENS1_10collective14CollectiveConvINS1_47MainloopSm100TmaUmmaWarpSpecializedImplicitGemmILS5_2ELi6ELi3ELi1ELi2EN4cute5tupleIJNSA_1CILi2EEENSC_ILi1EEESE_EEEEENSB_IJNSC_ILi64EEENSB_IJSH_EEESI_EEENS_10tfloat32_tESK_NSA_8TiledMMAINSA_8MMA_AtomIJNSA_17SM100_MMA_TF32_SSISK_SK_fLi64ELi64ELNSA_4UMMA5MajorE1ELSP_1ELNSO_7ScaleInE0ELSQ_0EEEEEENSA_6LayoutINSB_IJSE_SE_SE_EEENSB_IJNSC_ILi0EEESV_SV_EEEEENSB_IJNSA_10UnderscoreESY_SY_EEEEENS7_6detail27Sm100ImplicitGemmTileTraitsINSA_13SM90_TMA_LOADENSA_14ComposedLayoutINSA_7SwizzleILi2ELi5ELi2EEENSA_18smem_ptr_flag_bitsILi32EEENST_INSB_IJNSC_ILi32EEENSC_ILi4EEEEEENSB_IJSE_S19_EEEEEEEvEENS12_INSA_30SM90_TMA_LOAD_IM2COL_MULTICASTES1E_vEEEENS_8epilogue10collective18CollectiveEpilogueINS1J_23Sm100TmaWarpSpecializedILi3ELi2ELi16ELb1ELb0EEEJSJ_NSB_IJNST_ISH_SE_EENST_IS19_SE_EEEEESK_NSB_IJlNSB_IJSE_lllEEESV_EEESK_S1S_NS1J_6fusion15FusionCallbacksIS1N_NS1T_17LinearCombinationISK_fSK_fLNS_15FloatRoundStyleE2EEESJ_S1Q_JEEENSA_5SM1004TMEM4LOAD26SM100_TMEM_LOAD_16dp128b8xES13_NS14_INS15_ILi3ELi4ELi3EEES18_NST_INSB_IJNSC_ILi8EEES19_EEENSB_IJS19_SE_EEEEEEENSA_17SM75_U32x4_LDSM_NENSA_14SM90_TMA_STOREES28_NSA_17SM90_U32x4_STSM_NENSA_39AutoVectorizingCopyWithAssumedAlignmentILi128EEEEEEvvEEEEvNT_6ParamsE --------------------------
	.section	.nv.constant0._ZN7cutlass13device_kernelINS_4conv6kernel13ConvUniversalINS1_16ConvProblemShapeILNS1_8OperatorE2ELi3EEENS1_10collective14CollectiveConvINS1_47MainloopSm100TmaUmmaWarpSpecializedImplicitGemmILS5_2ELi6ELi3ELi1ELi2EN4cute5tupleIJNSA_1CILi2EEENSC_ILi1EEESE_EEEEENSB_IJNSC_ILi64EEENSB_IJSH_EEESI_EEENS_10tfloat32_tESK_NSA_8TiledMMAINSA_8MMA_AtomIJNSA_17SM100_MMA_TF32_SSISK_SK_fLi64ELi64ELNSA_4UMMA5MajorE1ELSP_1ELNSO_7ScaleInE0ELSQ_0EEEEEENSA_6LayoutINSB_IJSE_SE_SE_EEENSB_IJNSC_ILi0EEESV_SV_EEEEENSB_IJNSA_10UnderscoreESY_SY_EEEEENS7_6detail27Sm100ImplicitGemmTileTraitsINSA_13SM90_TMA_LOADENSA_14ComposedLayoutINSA_7SwizzleILi2ELi5ELi2EEENSA_18smem_ptr_flag_bitsILi32EEENST_INSB_IJNSC_ILi32EEENSC_ILi4EEEEEENSB_IJSE_S19_EEEEEEEvEENS12_INSA_30SM90_TMA_LOAD_IM2COL_MULTICASTES1E_vEEEENS_8epilogue10collective18CollectiveEpilogueINS1J_23Sm100TmaWarpSpecializedILi3ELi2ELi16ELb1ELb0EEEJSJ_NSB_IJNST_ISH_SE_EENST_IS19_SE_EEEEESK_NSB_IJlNSB_IJSE_lllEEESV_EEESK_S1S_NS1J_6fusion15FusionCallbacksIS1N_NS1T_17LinearCombinationISK_fSK_fLNS_15FloatRoundStyleE2EEESJ_S1Q_JEEENSA_5SM1004TMEM4LOAD26SM100_TMEM_LOAD_16dp128b8xES13_NS14_INS15_ILi3ELi4ELi3EEES18_NST_INSB_IJNSC_ILi8EEES19_EEENSB_IJS19_SE_EEEEEEENSA_17SM75_U32x4_LDSM_NENSA_14SM90_TMA_STOREES28_NSA_17SM90_U32x4_STSM_NENSA_39AutoVectorizingCopyWithAssumedAlignmentILi128EEEEEEvvEEEEvNT_6ParamsE,"a",@progbits
	.sectionflags	@""
	.align	4
.nv.constant0._ZN7cutlass13device_kernelINS_4conv6kernel13ConvUniversalINS1_16ConvProblemShapeILNS1_8OperatorE2ELi3EEENS1_10collective14CollectiveConvINS1_47MainloopSm100TmaUmmaWarpSpecializedImplicitGemmILS5_2ELi6ELi3ELi1ELi2EN4cute5tupleIJNSA_1CILi2EEENSC_ILi1EEESE_EEEEENSB_IJNSC_ILi64EEENSB_IJSH_EEESI_EEENS_10tfloat32_tESK_NSA_8TiledMMAINSA_8MMA_AtomIJNSA_17SM100_MMA_TF32_SSISK_SK_fLi64ELi64ELNSA_4UMMA5MajorE1ELSP_1ELNSO_7ScaleInE0ELSQ_0EEEEEENSA_6LayoutINSB_IJSE_SE_SE_EEENSB_IJNSC_ILi0EEESV_SV_EEEEENSB_IJNSA_10UnderscoreESY_SY_EEEEENS7_6detail27Sm100ImplicitGemmTileTraitsINSA_13SM90_TMA_LOADENSA_14ComposedLayoutINSA_7SwizzleILi2ELi5ELi2EEENSA_18smem_ptr_flag_bitsILi32EEENST_INSB_IJNSC_ILi32EEENSC_ILi4EEEEEENSB_IJSE_S19_EEEEEEEvEENS12_INSA_30SM90_TMA_LOAD_IM2COL_MULTICASTES1E_vEEEENS_8epilogue10collective18CollectiveEpilogueINS1J_23Sm100TmaWarpSpecializedILi3ELi2ELi16ELb1ELb0EEEJSJ_NSB_IJNST_ISH_SE_EENST_IS19_SE_EEEEESK_NSB_IJlNSB_IJSE_lllEEESV_EEESK_S1S_NS1J_6fusion15FusionCallbacksIS1N_NS1T_17LinearCombinationISK_fSK_fLNS_15FloatRoundStyleE2EEESJ_S1Q_JEEENSA_5SM1004TMEM4LOAD26SM100_TMEM_LOAD_16dp128b8xES13_NS14_INS15_ILi3ELi4ELi3EEES18_NST_INSB_IJNSC_ILi8EEES19_EEENSB_IJS19_SE_EEEEEEENSA_17SM75_U32x4_LDSM_NENSA_14SM90_TMA_STOREES28_NSA_17SM90_U32x4_STSM_NENSA_39AutoVectorizingCopyWithAssumedAlignmentILi128EEEEEEvvEEEEvNT_6ParamsE:
	.zero		3200


//--------------------- SYMBOLS --------------------------

	.type		.nv.reservedSmem.offset0,@object
	.size		.nv.reservedSmem.offset0,0x4
	.type		.nv.reservedSmem.cap,@object
	.size		.nv.reservedSmem.cap,0x4
	.type		__assertfail,@function
